//
// Generated by NVIDIA NVVM Compiler
//
// Compiler Build ID: CL-36424714
// Cuda compilation tools, release 13.0, V13.0.88
// Based on NVVM 20.0.0
//

.version 9.0
.target sm_100
.address_size 64

	// .globl	matrix_multiplication_kernel_naive
// _ZZ37matrix_multiplication_kernel_sharememE6tile_A has been demoted
// _ZZ37matrix_multiplication_kernel_sharememE6tile_B has been demoted
// _ZZ46matrix_multiplication_kernel_register_blockingE6tile_A has been demoted
// _ZZ46matrix_multiplication_kernel_register_blockingE6tile_B has been demoted
// _ZZ37matrix_multiplication_kernel_prefetchE6tile_A has been demoted
// _ZZ37matrix_multiplication_kernel_prefetchE6tile_B has been demoted

.visible .entry matrix_multiplication_kernel_naive(
	.param .u64 .ptr .align 1 matrix_multiplication_kernel_naive_param_0,
	.param .u64 .ptr .align 1 matrix_multiplication_kernel_naive_param_1,
	.param .u64 .ptr .align 1 matrix_multiplication_kernel_naive_param_2,
	.param .u32 matrix_multiplication_kernel_naive_param_3,
	.param .u32 matrix_multiplication_kernel_naive_param_4,
	.param .u32 matrix_multiplication_kernel_naive_param_5
)
{
	.reg .pred 	%p<13>;
	.reg .b32 	%r<41>;
	.reg .b32 	%f<68>;
	.reg .b64 	%rd<53>;

	ld.param.u64 	%rd7, [matrix_multiplication_kernel_naive_param_0];
	ld.param.u64 	%rd8, [matrix_multiplication_kernel_naive_param_1];
	ld.param.u64 	%rd6, [matrix_multiplication_kernel_naive_param_2];
	ld.param.u32 	%r20, [matrix_multiplication_kernel_naive_param_3];
	ld.param.u32 	%r18, [matrix_multiplication_kernel_naive_param_4];
	ld.param.u32 	%r19, [matrix_multiplication_kernel_naive_param_5];
	cvta.to.global.u64 	%rd1, %rd8;
	cvta.to.global.u64 	%rd2, %rd7;
	mov.u32 	%r21, %ctaid.y;
	mov.u32 	%r22, %ntid.y;
	mov.u32 	%r23, %tid.y;
	mad.lo.s32 	%r1, %r21, %r22, %r23;
	mov.u32 	%r24, %ctaid.x;
	mov.u32 	%r25, %ntid.x;
	mov.u32 	%r26, %tid.x;
	mad.lo.s32 	%r2, %r24, %r25, %r26;
	setp.ge.s32 	%p1, %r1, %r20;
	setp.ge.s32 	%p2, %r2, %r19;
	or.pred  	%p3, %p1, %p2;
	@%p3 bra 	$L__BB0_14;
	setp.lt.s32 	%p4, %r18, 1;
	mov.f32 	%f67, 0f00000000;
	@%p4 bra 	$L__BB0_13;
	mul.lo.s32 	%r3, %r18, %r1;
	and.b32  	%r4, %r18, 7;
	setp.lt.u32 	%p5, %r18, 8;
	mov.f32 	%f67, 0f00000000;
	mov.b32 	%r39, 0;
	@%p5 bra 	$L__BB0_5;
	and.b32  	%r39, %r18, 2147483640;
	neg.s32 	%r37, %r39;
	shl.b32 	%r7, %r19, 3;
	mul.wide.u32 	%rd9, %r3, 4;
	add.s64 	%rd10, %rd9, %rd2;
	add.s64 	%rd52, %rd10, 16;
	mov.f32 	%f67, 0f00000000;
	mul.wide.s32 	%rd13, %r19, 4;
	mov.u32 	%r36, %r2;
$L__BB0_4:
	.pragma "nounroll";
	ld.global.f32 	%f17, [%rd52+-16];
	mul.wide.s32 	%rd11, %r36, 4;
	add.s64 	%rd12, %rd1, %rd11;
	ld.global.f32 	%f18, [%rd12];
	fma.rn.f32 	%f19, %f17, %f18, %f67;
	ld.global.f32 	%f20, [%rd52+-12];
	add.s64 	%rd14, %rd12, %rd13;
	ld.global.f32 	%f21, [%rd14];
	fma.rn.f32 	%f22, %f20, %f21, %f19;
	ld.global.f32 	%f23, [%rd52+-8];
	add.s64 	%rd15, %rd14, %rd13;
	ld.global.f32 	%f24, [%rd15];
	fma.rn.f32 	%f25, %f23, %f24, %f22;
	ld.global.f32 	%f26, [%rd52+-4];
	add.s64 	%rd16, %rd15, %rd13;
	ld.global.f32 	%f27, [%rd16];
	fma.rn.f32 	%f28, %f26, %f27, %f25;
	ld.global.f32 	%f29, [%rd52];
	add.s64 	%rd17, %rd16, %rd13;
	ld.global.f32 	%f30, [%rd17];
	fma.rn.f32 	%f31, %f29, %f30, %f28;
	ld.global.f32 	%f32, [%rd52+4];
	add.s64 	%rd18, %rd17, %rd13;
	ld.global.f32 	%f33, [%rd18];
	fma.rn.f32 	%f34, %f32, %f33, %f31;
	ld.global.f32 	%f35, [%rd52+8];
	add.s64 	%rd19, %rd18, %rd13;
	ld.global.f32 	%f36, [%rd19];
	fma.rn.f32 	%f37, %f35, %f36, %f34;
	ld.global.f32 	%f38, [%rd52+12];
	add.s64 	%rd20, %rd19, %rd13;
	ld.global.f32 	%f39, [%rd20];
	fma.rn.f32 	%f67, %f38, %f39, %f37;
	add.s32 	%r37, %r37, 8;
	add.s32 	%r36, %r36, %r7;
	add.s64 	%rd52, %rd52, 32;
	setp.ne.s32 	%p6, %r37, 0;
	@%p6 bra 	$L__BB0_4;
$L__BB0_5:
	setp.eq.s32 	%p7, %r4, 0;
	@%p7 bra 	$L__BB0_13;
	and.b32  	%r13, %r18, 3;
	setp.lt.u32 	%p8, %r4, 4;
	@%p8 bra 	$L__BB0_8;
	add.s32 	%r28, %r39, %r3;
	mul.wide.u32 	%rd21, %r28, 4;
	add.s64 	%rd22, %rd2, %rd21;
	ld.global.f32 	%f41, [%rd22];
	mad.lo.s32 	%r29, %r39, %r19, %r2;
	mul.wide.s32 	%rd23, %r29, 4;
	add.s64 	%rd24, %rd1, %rd23;
	ld.global.f32 	%f42, [%rd24];
	fma.rn.f32 	%f43, %f41, %f42, %f67;
	cvt.u64.u32 	%rd25, %r3;
	cvt.u64.u32 	%rd26, %r39;
	add.s64 	%rd27, %rd26, %rd25;
	shl.b64 	%rd28, %rd27, 2;
	add.s64 	%rd29, %rd2, %rd28;
	ld.global.f32 	%f44, [%rd29+4];
	mul.wide.s32 	%rd30, %r19, 4;
	add.s64 	%rd31, %rd24, %rd30;
	ld.global.f32 	%f45, [%rd31];
	fma.rn.f32 	%f46, %f44, %f45, %f43;
	ld.global.f32 	%f47, [%rd29+8];
	add.s64 	%rd32, %rd31, %rd30;
	ld.global.f32 	%f48, [%rd32];
	fma.rn.f32 	%f49, %f47, %f48, %f46;
	ld.global.f32 	%f50, [%rd29+12];
	add.s64 	%rd33, %rd32, %rd30;
	ld.global.f32 	%f51, [%rd33];
	fma.rn.f32 	%f67, %f50, %f51, %f49;
	add.s32 	%r39, %r39, 4;
$L__BB0_8:
	setp.eq.s32 	%p9, %r13, 0;
	@%p9 bra 	$L__BB0_13;
	setp.eq.s32 	%p10, %r13, 1;
	@%p10 bra 	$L__BB0_11;
	add.s32 	%r30, %r39, %r3;
	mul.wide.u32 	%rd34, %r30, 4;
	add.s64 	%rd35, %rd2, %rd34;
	ld.global.f32 	%f53, [%rd35];
	mad.lo.s32 	%r31, %r39, %r19, %r2;
	mul.wide.s32 	%rd36, %r31, 4;
	add.s64 	%rd37, %rd1, %rd36;
	ld.global.f32 	%f54, [%rd37];
	fma.rn.f32 	%f55, %f53, %f54, %f67;
	cvt.u64.u32 	%rd38, %r3;
	cvt.u64.u32 	%rd39, %r39;
	add.s64 	%rd40, %rd39, %rd38;
	shl.b64 	%rd41, %rd40, 2;
	add.s64 	%rd42, %rd2, %rd41;
	ld.global.f32 	%f56, [%rd42+4];
	mul.wide.s32 	%rd43, %r19, 4;
	add.s64 	%rd44, %rd37, %rd43;
	ld.global.f32 	%f57, [%rd44];
	fma.rn.f32 	%f67, %f56, %f57, %f55;
	add.s32 	%r39, %r39, 2;
$L__BB0_11:
	and.b32  	%r32, %r18, 1;
	setp.eq.b32 	%p11, %r32, 1;
	not.pred 	%p12, %p11;
	@%p12 bra 	$L__BB0_13;
	add.s32 	%r33, %r39, %r3;
	mul.wide.u32 	%rd45, %r33, 4;
	add.s64 	%rd46, %rd2, %rd45;
	ld.global.f32 	%f58, [%rd46];
	mad.lo.s32 	%r34, %r39, %r19, %r2;
	mul.wide.s32 	%rd47, %r34, 4;
	add.s64 	%rd48, %rd1, %rd47;
	ld.global.f32 	%f59, [%rd48];
	fma.rn.f32 	%f67, %f58, %f59, %f67;
$L__BB0_13:
	mad.lo.s32 	%r35, %r19, %r1, %r2;
	cvta.to.global.u64 	%rd49, %rd6;
	mul.wide.s32 	%rd50, %r35, 4;
	add.s64 	%rd51, %rd49, %rd50;
	st.global.f32 	[%rd51], %f67;
$L__BB0_14:
	ret;

}
	// .globl	matrix_multiplication_kernel_sharemem
.visible .entry matrix_multiplication_kernel_sharemem(
	.param .u64 .ptr .align 1 matrix_multiplication_kernel_sharemem_param_0,
	.param .u64 .ptr .align 1 matrix_multiplication_kernel_sharemem_param_1,
	.param .u64 .ptr .align 1 matrix_multiplication_kernel_sharemem_param_2,
	.param .u32 matrix_multiplication_kernel_sharemem_param_3,
	.param .u32 matrix_multiplication_kernel_sharemem_param_4,
	.param .u32 matrix_multiplication_kernel_sharemem_param_5
)
{
	.reg .pred 	%p<12>;
	.reg .b32 	%r<43>;
	.reg .b32 	%f<63>;
	.reg .b64 	%rd<13>;
	// demoted variable
	.shared .align 4 .b8 _ZZ37matrix_multiplication_kernel_sharememE6tile_A[1024];
	// demoted variable
	.shared .align 4 .b8 _ZZ37matrix_multiplication_kernel_sharememE6tile_B[1024];
	ld.param.u64 	%rd3, [matrix_multiplication_kernel_sharemem_param_0];
	ld.param.u64 	%rd4, [matrix_multiplication_kernel_sharemem_param_1];
	ld.param.u64 	%rd5, [matrix_multiplication_kernel_sharemem_param_2];
	ld.param.u32 	%r24, [matrix_multiplication_kernel_sharemem_param_3];
	ld.param.u32 	%r25, [matrix_multiplication_kernel_sharemem_param_4];
	ld.param.u32 	%r26, [matrix_multiplication_kernel_sharemem_param_5];
	mov.u32 	%r27, %ctaid.y;
	shl.b32 	%r28, %r27, 4;
	mov.u32 	%r40, %tid.y;
	add.s32 	%r2, %r28, %r40;
	mov.u32 	%r29, %ctaid.x;
	shl.b32 	%r3, %r29, 4;
	mov.u32 	%r38, %tid.x;
	add.s32 	%r5, %r3, %r38;
	setp.lt.s32 	%p1, %r25, 1;
	mov.f32 	%f62, 0f00000000;
	@%p1 bra 	$L__BB1_7;
	add.s32 	%r30, %r25, 15;
	shr.u32 	%r31, %r30, 4;
	shl.b32 	%r32, %r40, 6;
	mov.u32 	%r33, _ZZ37matrix_multiplication_kernel_sharememE6tile_A;
	add.s32 	%r6, %r33, %r32;
	shl.b32 	%r34, %r38, 2;
	add.s32 	%r7, %r6, %r34;
	mov.u32 	%r35, _ZZ37matrix_multiplication_kernel_sharememE6tile_B;
	add.s32 	%r9, %r35, %r34;
	add.s32 	%r8, %r9, %r32;
	neg.s32 	%r42, %r31;
	mad.lo.s32 	%r36, %r40, %r26, %r38;
	add.s32 	%r41, %r36, %r3;
	shl.b32 	%r12, %r26, 4;
	mad.lo.s32 	%r39, %r25, %r2, %r38;
	cvta.to.global.u64 	%rd1, %rd3;
	cvta.to.global.u64 	%rd2, %rd4;
	mov.f32 	%f62, 0f00000000;
$L__BB1_2:
	setp.ge.s32 	%p2, %r2, %r24;
	setp.ge.u32 	%p3, %r38, %r25;
	mov.f32 	%f60, 0f00000000;
	or.pred  	%p4, %p2, %p3;
	@%p4 bra 	$L__BB1_4;
	mul.wide.u32 	%rd6, %r39, 4;
	add.s64 	%rd7, %rd1, %rd6;
	ld.global.f32 	%f60, [%rd7];
$L__BB1_4:
	setp.ge.s32 	%p5, %r5, %r26;
	st.shared.f32 	[%r7], %f60;
	setp.ge.u32 	%p6, %r40, %r25;
	mov.f32 	%f61, 0f00000000;
	or.pred  	%p7, %p5, %p6;
	@%p7 bra 	$L__BB1_6;
	mul.wide.u32 	%rd8, %r41, 4;
	add.s64 	%rd9, %rd2, %rd8;
	ld.global.f32 	%f61, [%rd9];
$L__BB1_6:
	st.shared.f32 	[%r8], %f61;
	bar.sync 	0;
	ld.shared.f32 	%f12, [%r6];
	ld.shared.f32 	%f13, [%r9];
	fma.rn.f32 	%f14, %f12, %f13, %f62;
	ld.shared.f32 	%f15, [%r6+4];
	ld.shared.f32 	%f16, [%r9+64];
	fma.rn.f32 	%f17, %f15, %f16, %f14;
	ld.shared.f32 	%f18, [%r6+8];
	ld.shared.f32 	%f19, [%r9+128];
	fma.rn.f32 	%f20, %f18, %f19, %f17;
	ld.shared.f32 	%f21, [%r6+12];
	ld.shared.f32 	%f22, [%r9+192];
	fma.rn.f32 	%f23, %f21, %f22, %f20;
	ld.shared.f32 	%f24, [%r6+16];
	ld.shared.f32 	%f25, [%r9+256];
	fma.rn.f32 	%f26, %f24, %f25, %f23;
	ld.shared.f32 	%f27, [%r6+20];
	ld.shared.f32 	%f28, [%r9+320];
	fma.rn.f32 	%f29, %f27, %f28, %f26;
	ld.shared.f32 	%f30, [%r6+24];
	ld.shared.f32 	%f31, [%r9+384];
	fma.rn.f32 	%f32, %f30, %f31, %f29;
	ld.shared.f32 	%f33, [%r6+28];
	ld.shared.f32 	%f34, [%r9+448];
	fma.rn.f32 	%f35, %f33, %f34, %f32;
	ld.shared.f32 	%f36, [%r6+32];
	ld.shared.f32 	%f37, [%r9+512];
	fma.rn.f32 	%f38, %f36, %f37, %f35;
	ld.shared.f32 	%f39, [%r6+36];
	ld.shared.f32 	%f40, [%r9+576];
	fma.rn.f32 	%f41, %f39, %f40, %f38;
	ld.shared.f32 	%f42, [%r6+40];
	ld.shared.f32 	%f43, [%r9+640];
	fma.rn.f32 	%f44, %f42, %f43, %f41;
	ld.shared.f32 	%f45, [%r6+44];
	ld.shared.f32 	%f46, [%r9+704];
	fma.rn.f32 	%f47, %f45, %f46, %f44;
	ld.shared.f32 	%f48, [%r6+48];
	ld.shared.f32 	%f49, [%r9+768];
	fma.rn.f32 	%f50, %f48, %f49, %f47;
	ld.shared.f32 	%f51, [%r6+52];
	ld.shared.f32 	%f52, [%r9+832];
	fma.rn.f32 	%f53, %f51, %f52, %f50;
	ld.shared.f32 	%f54, [%r6+56];
	ld.shared.f32 	%f55, [%r9+896];
	fma.rn.f32 	%f56, %f54, %f55, %f53;
	ld.shared.f32 	%f57, [%r6+60];
	ld.shared.f32 	%f58, [%r9+960];
	fma.rn.f32 	%f62, %f57, %f58, %f56;
	bar.sync 	0;
	add.s32 	%r42, %r42, 1;
	setp.ne.s32 	%p8, %r42, 0;
	add.s32 	%r41, %r41, %r12;
	add.s32 	%r40, %r40, 16;
	add.s32 	%r39, %r39, 16;
	add.s32 	%r38, %r38, 16;
	@%p8 bra 	$L__BB1_2;
$L__BB1_7:
	setp.ge.s32 	%p9, %r2, %r24;
	setp.ge.s32 	%p10, %r5, %r26;
	or.pred  	%p11, %p9, %p10;
	@%p11 bra 	$L__BB1_9;
	mad.lo.s32 	%r37, %r26, %r2, %r5;
	cvta.to.global.u64 	%rd10, %rd5;
	mul.wide.s32 	%rd11, %r37, 4;
	add.s64 	%rd12, %rd10, %rd11;
	st.global.f32 	[%rd12], %f62;
$L__BB1_9:
	ret;

}
	// .globl	matrix_multiplication_kernel_register_blocking
.visible .entry matrix_multiplication_kernel_register_blocking(
	.param .u64 .ptr .align 1 matrix_multiplication_kernel_register_blocking_param_0,
	.param .u64 .ptr .align 1 matrix_multiplication_kernel_register_blocking_param_1,
	.param .u64 .ptr .align 1 matrix_multiplication_kernel_register_blocking_param_2,
	.param .u32 matrix_multiplication_kernel_register_blocking_param_3,
	.param .u32 matrix_multiplication_kernel_register_blocking_param_4,
	.param .u32 matrix_multiplication_kernel_register_blocking_param_5
)
{
	.reg .pred 	%p<246>;
	.reg .b32 	%r<567>;
	.reg .b32 	%f<483>;
	.reg .b64 	%rd<129>;
	// demoted variable
	.shared .align 4 .b8 _ZZ46matrix_multiplication_kernel_register_blockingE6tile_A[16640];
	// demoted variable
	.shared .align 4 .b8 _ZZ46matrix_multiplication_kernel_register_blockingE6tile_B[16640];
	ld.param.u32 	%r47, [matrix_multiplication_kernel_register_blocking_param_4];
	setp.lt.s32 	%p1, %r47, 1;
	mov.f32 	%f291, 0f00000000;
	mov.f32 	%f292, %f291;
	mov.f32 	%f293, %f291;
	mov.f32 	%f294, %f291;
	mov.f32 	%f295, %f291;
	mov.f32 	%f296, %f291;
	mov.f32 	%f297, %f291;
	mov.f32 	%f298, %f291;
	mov.f32 	%f299, %f291;
	mov.f32 	%f300, %f291;
	mov.f32 	%f301, %f291;
	mov.f32 	%f302, %f291;
	mov.f32 	%f303, %f291;
	mov.f32 	%f304, %f291;
	mov.f32 	%f305, %f291;
	mov.f32 	%f306, %f291;
	mov.f32 	%f307, %f291;
	mov.f32 	%f308, %f291;
	mov.f32 	%f309, %f291;
	mov.f32 	%f310, %f291;
	mov.f32 	%f311, %f291;
	mov.f32 	%f312, %f291;
	mov.f32 	%f313, %f291;
	mov.f32 	%f314, %f291;
	mov.f32 	%f315, %f291;
	mov.f32 	%f316, %f291;
	mov.f32 	%f317, %f291;
	mov.f32 	%f318, %f291;
	mov.f32 	%f319, %f291;
	mov.f32 	%f320, %f291;
	mov.f32 	%f321, %f291;
	mov.f32 	%f322, %f291;
	mov.f32 	%f323, %f291;
	mov.f32 	%f324, %f291;
	mov.f32 	%f325, %f291;
	mov.f32 	%f326, %f291;
	mov.f32 	%f327, %f291;
	mov.f32 	%f328, %f291;
	mov.f32 	%f329, %f291;
	mov.f32 	%f330, %f291;
	mov.f32 	%f331, %f291;
	mov.f32 	%f332, %f291;
	mov.f32 	%f333, %f291;
	mov.f32 	%f334, %f291;
	mov.f32 	%f335, %f291;
	mov.f32 	%f336, %f291;
	mov.f32 	%f337, %f291;
	mov.f32 	%f338, %f291;
	mov.f32 	%f339, %f291;
	mov.f32 	%f340, %f291;
	mov.f32 	%f341, %f291;
	mov.f32 	%f342, %f291;
	mov.f32 	%f343, %f291;
	mov.f32 	%f344, %f291;
	mov.f32 	%f345, %f291;
	mov.f32 	%f346, %f291;
	mov.f32 	%f347, %f291;
	mov.f32 	%f348, %f291;
	mov.f32 	%f349, %f291;
	mov.f32 	%f350, %f291;
	mov.f32 	%f351, %f291;
	mov.f32 	%f352, %f291;
	mov.f32 	%f353, %f291;
	mov.f32 	%f354, %f291;
	@%p1 bra 	$L__BB2_57;
	mov.b32 	%r559, 0;
	mov.f32 	%f291, 0f00000000;
	mov.u32 	%r51, %tid.y;
	mov.u32 	%r52, %ctaid.y;
	shl.b32 	%r53, %r52, 6;
	add.s32 	%r2, %r51, %r53;
	mov.u32 	%r54, %tid.x;
	shl.b32 	%r55, %r54, 2;
	mad.lo.s32 	%r56, %r51, 260, %r55;
	mov.u32 	%r57, _ZZ46matrix_multiplication_kernel_register_blockingE6tile_A;
	add.s32 	%r58, %r56, %r57;
	add.s32 	%r3, %r58, 128;
$L__BB2_2:
	ld.param.u32 	%r467, [matrix_multiplication_kernel_register_blocking_param_4];
	shl.b32 	%r59, %r559, 6;
	mul.lo.s32 	%r561, %r467, %r2;
	add.s32 	%r60, %r54, %r561;
	add.s32 	%r562, %r60, %r59;
	mov.b32 	%r564, 128;
	mov.u32 	%r560, %r3;
	mov.u32 	%r563, %r2;
$L__BB2_3:
	ld.param.u32 	%r468, [matrix_multiplication_kernel_register_blocking_param_4];
	ld.param.u32 	%r395, [matrix_multiplication_kernel_register_blocking_param_3];
	mov.u32 	%r61, %tid.x;
	shl.b32 	%r63, %r559, 6;
	add.s32 	%r64, %r61, %r63;
	setp.ge.s32 	%p2, %r64, %r468;
	setp.ge.s32 	%p3, %r563, %r395;
	or.pred  	%p4, %p3, %p2;
	@%p4 bra 	$L__BB2_5;
	ld.param.u64 	%rd114, [matrix_multiplication_kernel_register_blocking_param_0];
	cvta.to.global.u64 	%rd15, %rd114;
	mul.wide.u32 	%rd16, %r562, 4;
	add.s64 	%rd17, %rd15, %rd16;
	ld.global.f32 	%f259, [%rd17];
	st.shared.f32 	[%r560+-128], %f259;
	bra.uni 	$L__BB2_6;
$L__BB2_5:
	mov.b32 	%r65, 0;
	st.shared.u32 	[%r560+-128], %r65;
$L__BB2_6:
	ld.param.u32 	%r469, [matrix_multiplication_kernel_register_blocking_param_4];
	ld.param.u32 	%r396, [matrix_multiplication_kernel_register_blocking_param_3];
	setp.lt.s32 	%p5, %r563, %r396;
	shl.b32 	%r68, %r559, 6;
	add.s32 	%r69, %r61, %r68;
	add.s32 	%r70, %r69, 8;
	setp.lt.s32 	%p6, %r70, %r469;
	and.pred  	%p7, %p5, %p6;
	@%p7 bra 	$L__BB2_8;
	mov.b32 	%r71, 0;
	st.shared.u32 	[%r560+-96], %r71;
	bra.uni 	$L__BB2_9;
$L__BB2_8:
	ld.param.u64 	%rd115, [matrix_multiplication_kernel_register_blocking_param_0];
	cvta.to.global.u64 	%rd18, %rd115;
	mov.u32 	%r72, %tid.x;
	shl.b32 	%r73, %r559, 6;
	add.s32 	%r74, %r72, %r73;
	cvt.u64.u32 	%rd19, %r74;
	cvt.u64.u32 	%rd20, %r561;
	add.s64 	%rd21, %rd19, %rd20;
	shl.b64 	%rd22, %rd21, 2;
	add.s64 	%rd23, %rd18, %rd22;
	ld.global.f32 	%f260, [%rd23+32];
	st.shared.f32 	[%r560+-96], %f260;
$L__BB2_9:
	ld.param.u32 	%r470, [matrix_multiplication_kernel_register_blocking_param_4];
	ld.param.u32 	%r397, [matrix_multiplication_kernel_register_blocking_param_3];
	setp.lt.s32 	%p8, %r563, %r397;
	mov.u32 	%r75, %tid.x;
	shl.b32 	%r77, %r559, 6;
	add.s32 	%r78, %r75, %r77;
	add.s32 	%r79, %r78, 16;
	setp.lt.s32 	%p9, %r79, %r470;
	and.pred  	%p10, %p8, %p9;
	@%p10 bra 	$L__BB2_11;
	mov.b32 	%r80, 0;
	st.shared.u32 	[%r560+-64], %r80;
	bra.uni 	$L__BB2_12;
$L__BB2_11:
	ld.param.u64 	%rd116, [matrix_multiplication_kernel_register_blocking_param_0];
	cvta.to.global.u64 	%rd24, %rd116;
	mov.u32 	%r81, %tid.x;
	shl.b32 	%r82, %r559, 6;
	add.s32 	%r83, %r81, %r82;
	cvt.u64.u32 	%rd25, %r83;
	cvt.u64.u32 	%rd26, %r561;
	add.s64 	%rd27, %rd25, %rd26;
	shl.b64 	%rd28, %rd27, 2;
	add.s64 	%rd29, %rd24, %rd28;
	ld.global.f32 	%f261, [%rd29+64];
	st.shared.f32 	[%r560+-64], %f261;
$L__BB2_12:
	ld.param.u32 	%r471, [matrix_multiplication_kernel_register_blocking_param_4];
	ld.param.u32 	%r398, [matrix_multiplication_kernel_register_blocking_param_3];
	setp.lt.s32 	%p11, %r563, %r398;
	mov.u32 	%r84, %tid.x;
	shl.b32 	%r86, %r559, 6;
	add.s32 	%r87, %r84, %r86;
	add.s32 	%r88, %r87, 24;
	setp.lt.s32 	%p12, %r88, %r471;
	and.pred  	%p13, %p11, %p12;
	@%p13 bra 	$L__BB2_14;
	mov.b32 	%r89, 0;
	st.shared.u32 	[%r560+-32], %r89;
	bra.uni 	$L__BB2_15;
$L__BB2_14:
	ld.param.u64 	%rd117, [matrix_multiplication_kernel_register_blocking_param_0];
	cvta.to.global.u64 	%rd30, %rd117;
	mov.u32 	%r90, %tid.x;
	shl.b32 	%r91, %r559, 6;
	add.s32 	%r92, %r90, %r91;
	cvt.u64.u32 	%rd31, %r92;
	cvt.u64.u32 	%rd32, %r561;
	add.s64 	%rd33, %rd31, %rd32;
	shl.b64 	%rd34, %rd33, 2;
	add.s64 	%rd35, %rd30, %rd34;
	ld.global.f32 	%f262, [%rd35+96];
	st.shared.f32 	[%r560+-32], %f262;
$L__BB2_15:
	ld.param.u32 	%r472, [matrix_multiplication_kernel_register_blocking_param_4];
	ld.param.u32 	%r399, [matrix_multiplication_kernel_register_blocking_param_3];
	setp.lt.s32 	%p14, %r563, %r399;
	mov.u32 	%r93, %tid.x;
	shl.b32 	%r95, %r559, 6;
	add.s32 	%r96, %r93, %r95;
	add.s32 	%r97, %r96, 32;
	setp.lt.s32 	%p15, %r97, %r472;
	and.pred  	%p16, %p14, %p15;
	@%p16 bra 	$L__BB2_17;
	mov.b32 	%r98, 0;
	st.shared.u32 	[%r560], %r98;
	bra.uni 	$L__BB2_18;
$L__BB2_17:
	ld.param.u64 	%rd118, [matrix_multiplication_kernel_register_blocking_param_0];
	cvta.to.global.u64 	%rd36, %rd118;
	mov.u32 	%r99, %tid.x;
	shl.b32 	%r100, %r559, 6;
	add.s32 	%r101, %r99, %r100;
	cvt.u64.u32 	%rd37, %r101;
	cvt.u64.u32 	%rd38, %r561;
	add.s64 	%rd39, %rd37, %rd38;
	shl.b64 	%rd40, %rd39, 2;
	add.s64 	%rd41, %rd36, %rd40;
	ld.global.f32 	%f263, [%rd41+128];
	st.shared.f32 	[%r560], %f263;
$L__BB2_18:
	ld.param.u32 	%r473, [matrix_multiplication_kernel_register_blocking_param_4];
	ld.param.u32 	%r400, [matrix_multiplication_kernel_register_blocking_param_3];
	setp.lt.s32 	%p17, %r563, %r400;
	mov.u32 	%r102, %tid.x;
	shl.b32 	%r104, %r559, 6;
	add.s32 	%r105, %r102, %r104;
	add.s32 	%r106, %r105, 40;
	setp.lt.s32 	%p18, %r106, %r473;
	and.pred  	%p19, %p17, %p18;
	@%p19 bra 	$L__BB2_20;
	mov.b32 	%r107, 0;
	st.shared.u32 	[%r560+32], %r107;
	bra.uni 	$L__BB2_21;
$L__BB2_20:
	ld.param.u64 	%rd119, [matrix_multiplication_kernel_register_blocking_param_0];
	cvta.to.global.u64 	%rd42, %rd119;
	mov.u32 	%r108, %tid.x;
	shl.b32 	%r109, %r559, 6;
	add.s32 	%r110, %r108, %r109;
	cvt.u64.u32 	%rd43, %r110;
	cvt.u64.u32 	%rd44, %r561;
	add.s64 	%rd45, %rd43, %rd44;
	shl.b64 	%rd46, %rd45, 2;
	add.s64 	%rd47, %rd42, %rd46;
	ld.global.f32 	%f264, [%rd47+160];
	st.shared.f32 	[%r560+32], %f264;
$L__BB2_21:
	ld.param.u32 	%r474, [matrix_multiplication_kernel_register_blocking_param_4];
	ld.param.u32 	%r401, [matrix_multiplication_kernel_register_blocking_param_3];
	setp.lt.s32 	%p20, %r563, %r401;
	mov.u32 	%r111, %tid.x;
	shl.b32 	%r113, %r559, 6;
	add.s32 	%r114, %r111, %r113;
	add.s32 	%r115, %r114, 48;
	setp.lt.s32 	%p21, %r115, %r474;
	and.pred  	%p22, %p20, %p21;
	@%p22 bra 	$L__BB2_23;
	mov.b32 	%r116, 0;
	st.shared.u32 	[%r560+64], %r116;
	bra.uni 	$L__BB2_24;
$L__BB2_23:
	ld.param.u64 	%rd120, [matrix_multiplication_kernel_register_blocking_param_0];
	cvta.to.global.u64 	%rd48, %rd120;
	mov.u32 	%r117, %tid.x;
	shl.b32 	%r118, %r559, 6;
	add.s32 	%r119, %r117, %r118;
	cvt.u64.u32 	%rd49, %r119;
	cvt.u64.u32 	%rd50, %r561;
	add.s64 	%rd51, %rd49, %rd50;
	shl.b64 	%rd52, %rd51, 2;
	add.s64 	%rd53, %rd48, %rd52;
	ld.global.f32 	%f265, [%rd53+192];
	st.shared.f32 	[%r560+64], %f265;
$L__BB2_24:
	ld.param.u32 	%r475, [matrix_multiplication_kernel_register_blocking_param_4];
	ld.param.u32 	%r402, [matrix_multiplication_kernel_register_blocking_param_3];
	setp.lt.s32 	%p23, %r563, %r402;
	mov.u32 	%r120, %tid.x;
	shl.b32 	%r122, %r559, 6;
	add.s32 	%r123, %r120, %r122;
	add.s32 	%r124, %r123, 56;
	setp.lt.s32 	%p24, %r124, %r475;
	and.pred  	%p25, %p23, %p24;
	@%p25 bra 	$L__BB2_26;
	mov.b32 	%r125, 0;
	st.shared.u32 	[%r560+96], %r125;
	bra.uni 	$L__BB2_27;
$L__BB2_26:
	ld.param.u64 	%rd121, [matrix_multiplication_kernel_register_blocking_param_0];
	cvta.to.global.u64 	%rd54, %rd121;
	mov.u32 	%r126, %tid.x;
	shl.b32 	%r127, %r559, 6;
	add.s32 	%r128, %r126, %r127;
	cvt.u64.u32 	%rd55, %r128;
	cvt.u64.u32 	%rd56, %r561;
	add.s64 	%rd57, %rd55, %rd56;
	shl.b64 	%rd58, %rd57, 2;
	add.s64 	%rd59, %rd54, %rd58;
	ld.global.f32 	%f266, [%rd59+224];
	st.shared.f32 	[%r560+96], %f266;
$L__BB2_27:
	ld.param.u32 	%r476, [matrix_multiplication_kernel_register_blocking_param_4];
	add.s32 	%r564, %r564, 2080;
	add.s32 	%r563, %r563, 8;
	shl.b32 	%r129, %r476, 3;
	add.s32 	%r562, %r562, %r129;
	add.s32 	%r561, %r561, %r129;
	add.s32 	%r560, %r560, 2080;
	setp.ne.s32 	%p26, %r564, 16768;
	@%p26 bra 	$L__BB2_3;
	mov.b32 	%r565, 0;
$L__BB2_29:
	ld.param.u32 	%r486, [matrix_multiplication_kernel_register_blocking_param_5];
	ld.param.u32 	%r477, [matrix_multiplication_kernel_register_blocking_param_4];
	mov.u32 	%r131, %tid.x;
	shl.b32 	%r132, %r131, 3;
	mov.u32 	%r133, %ctaid.x;
	shl.b32 	%r134, %r133, 6;
	add.s32 	%r135, %r132, %r134;
	setp.ge.s32 	%p27, %r135, %r486;
	mov.u32 	%r137, %tid.y;
	shl.b32 	%r138, %r137, 3;
	add.s32 	%r139, %r565, %r138;
	shl.b32 	%r140, %r559, 6;
	add.s32 	%r141, %r139, %r140;
	setp.ge.s32 	%p28, %r141, %r477;
	mov.u32 	%r142, _ZZ46matrix_multiplication_kernel_register_blockingE6tile_B;
	mad.lo.s32 	%r143, %r139, 260, %r142;
	shl.b32 	%r144, %r131, 5;
	add.s32 	%r20, %r143, %r144;
	or.pred  	%p29, %p28, %p27;
	@%p29 bra 	$L__BB2_31;
	ld.param.u32 	%r487, [matrix_multiplication_kernel_register_blocking_param_5];
	ld.param.u64 	%rd122, [matrix_multiplication_kernel_register_blocking_param_1];
	mov.u32 	%r148, %ctaid.x;
	shl.b32 	%r149, %r148, 6;
	add.s32 	%r150, %r132, %r149;
	mov.u32 	%r151, %tid.y;
	shl.b32 	%r152, %r151, 3;
	add.s32 	%r153, %r565, %r152;
	shl.b32 	%r154, %r559, 6;
	add.s32 	%r155, %r153, %r154;
	mad.lo.s32 	%r156, %r155, %r487, %r150;
	cvta.to.global.u64 	%rd60, %rd122;
	mul.wide.s32 	%rd61, %r156, 4;
	add.s64 	%rd62, %rd60, %rd61;
	ld.global.f32 	%f267, [%rd62];
	mov.u32 	%r157, _ZZ46matrix_multiplication_kernel_register_blockingE6tile_B;
	mad.lo.s32 	%r158, %r153, 260, %r157;
	shl.b32 	%r159, %r131, 5;
	add.s32 	%r160, %r158, %r159;
	st.shared.f32 	[%r160], %f267;
	bra.uni 	$L__BB2_32;
$L__BB2_31:
	mov.b32 	%r145, 0;
	st.shared.u32 	[%r20], %r145;
$L__BB2_32:
	ld.param.u32 	%r488, [matrix_multiplication_kernel_register_blocking_param_5];
	ld.param.u32 	%r478, [matrix_multiplication_kernel_register_blocking_param_4];
	ld.param.u64 	%rd123, [matrix_multiplication_kernel_register_blocking_param_1];
	shl.b32 	%r164, %r559, 6;
	add.s32 	%r165, %r139, %r164;
	setp.lt.s32 	%p30, %r165, %r478;
	mov.u32 	%r166, %tid.x;
	shl.b32 	%r167, %r166, 3;
	mov.u32 	%r168, %ctaid.x;
	shl.b32 	%r169, %r168, 6;
	add.s32 	%r170, %r167, %r169;
	add.s32 	%r172, %r170, 1;
	setp.lt.s32 	%p31, %r172, %r488;
	and.pred  	%p32, %p30, %p31;
	cvt.s64.s32 	%rd63, %r169;
	cvt.u64.u32 	%rd64, %r167;
	mul.lo.s32 	%r173, %r165, %r488;
	cvt.s64.s32 	%rd65, %r173;
	add.s64 	%rd66, %rd64, %rd63;
	add.s64 	%rd67, %rd66, %rd65;
	cvta.to.global.u64 	%rd68, %rd123;
	shl.b64 	%rd69, %rd67, 2;
	add.s64 	%rd1, %rd68, %rd69;
	@%p32 bra 	$L__BB2_34;
	mov.u32 	%r174, %tid.y;
	shl.b32 	%r175, %r174, 3;
	add.s32 	%r176, %r565, %r175;
	mov.u32 	%r177, _ZZ46matrix_multiplication_kernel_register_blockingE6tile_B;
	mad.lo.s32 	%r178, %r176, 260, %r177;
	shl.b32 	%r180, %r166, 5;
	add.s32 	%r181, %r178, %r180;
	mov.b32 	%r182, 0;
	st.shared.u32 	[%r181+4], %r182;
	bra.uni 	$L__BB2_35;
$L__BB2_34:
	ld.global.f32 	%f268, [%rd1+4];
	mov.u32 	%r183, %tid.y;
	shl.b32 	%r184, %r183, 3;
	add.s32 	%r185, %r565, %r184;
	mov.u32 	%r186, _ZZ46matrix_multiplication_kernel_register_blockingE6tile_B;
	mad.lo.s32 	%r187, %r185, 260, %r186;
	shl.b32 	%r189, %r166, 5;
	add.s32 	%r190, %r187, %r189;
	st.shared.f32 	[%r190+4], %f268;
$L__BB2_35:
	ld.param.u32 	%r489, [matrix_multiplication_kernel_register_blocking_param_5];
	ld.param.u32 	%r479, [matrix_multiplication_kernel_register_blocking_param_4];
	mov.u32 	%r191, %tid.y;
	shl.b32 	%r192, %r191, 3;
	add.s32 	%r193, %r565, %r192;
	add.s32 	%r195, %r193, %r164;
	setp.lt.s32 	%p33, %r195, %r479;
	add.s32 	%r200, %r167, %r169;
	add.s32 	%r202, %r200, 2;
	setp.lt.s32 	%p34, %r202, %r489;
	and.pred  	%p35, %p33, %p34;
	@%p35 bra 	$L__BB2_37;
	mov.u32 	%r206, _ZZ46matrix_multiplication_kernel_register_blockingE6tile_B;
	mad.lo.s32 	%r207, %r193, 260, %r206;
	mov.u32 	%r208, %tid.x;
	shl.b32 	%r209, %r208, 5;
	add.s32 	%r210, %r207, %r209;
	mov.b32 	%r211, 0;
	st.shared.u32 	[%r210+8], %r211;
	bra.uni 	$L__BB2_38;
$L__BB2_37:
	ld.global.f32 	%f269, [%rd1+8];
	mov.u32 	%r215, _ZZ46matrix_multiplication_kernel_register_blockingE6tile_B;
	mad.lo.s32 	%r216, %r193, 260, %r215;
	mov.u32 	%r217, %tid.x;
	shl.b32 	%r218, %r217, 5;
	add.s32 	%r219, %r216, %r218;
	st.shared.f32 	[%r219+8], %f269;
$L__BB2_38:
	ld.param.u32 	%r490, [matrix_multiplication_kernel_register_blocking_param_5];
	ld.param.u32 	%r480, [matrix_multiplication_kernel_register_blocking_param_4];
	setp.lt.s32 	%p36, %r195, %r480;
	mov.u32 	%r225, %tid.x;
	shl.b32 	%r226, %r225, 3;
	mov.u32 	%r227, %ctaid.x;
	shl.b32 	%r228, %r227, 6;
	add.s32 	%r229, %r226, %r228;
	add.s32 	%r231, %r229, 3;
	setp.lt.s32 	%p37, %r231, %r490;
	and.pred  	%p38, %p36, %p37;
	@%p38 bra 	$L__BB2_40;
	mov.u32 	%r235, _ZZ46matrix_multiplication_kernel_register_blockingE6tile_B;
	mad.lo.s32 	%r236, %r193, 260, %r235;
	shl.b32 	%r238, %r225, 5;
	add.s32 	%r239, %r236, %r238;
	mov.b32 	%r240, 0;
	st.shared.u32 	[%r239+12], %r240;
	bra.uni 	$L__BB2_41;
$L__BB2_40:
	ld.global.f32 	%f270, [%rd1+12];
	mov.u32 	%r244, _ZZ46matrix_multiplication_kernel_register_blockingE6tile_B;
	mad.lo.s32 	%r245, %r193, 260, %r244;
	shl.b32 	%r247, %r225, 5;
	add.s32 	%r248, %r245, %r247;
	st.shared.f32 	[%r248+12], %f270;
$L__BB2_41:
	ld.param.u32 	%r491, [matrix_multiplication_kernel_register_blocking_param_5];
	ld.param.u32 	%r481, [matrix_multiplication_kernel_register_blocking_param_4];
	setp.lt.s32 	%p39, %r195, %r481;
	shl.b32 	%r255, %r225, 3;
	mov.u32 	%r256, %ctaid.x;
	shl.b32 	%r257, %r256, 6;
	add.s32 	%r258, %r255, %r257;
	add.s32 	%r260, %r258, 4;
	setp.lt.s32 	%p40, %r260, %r491;
	and.pred  	%p41, %p39, %p40;
	@%p41 bra 	$L__BB2_43;
	mov.u32 	%r264, _ZZ46matrix_multiplication_kernel_register_blockingE6tile_B;
	mad.lo.s32 	%r265, %r193, 260, %r264;
	shl.b32 	%r267, %r225, 5;
	add.s32 	%r268, %r265, %r267;
	mov.b32 	%r269, 0;
	st.shared.u32 	[%r268+16], %r269;
	bra.uni 	$L__BB2_44;
$L__BB2_43:
	ld.global.f32 	%f271, [%rd1+16];
	mov.u32 	%r273, _ZZ46matrix_multiplication_kernel_register_blockingE6tile_B;
	mad.lo.s32 	%r274, %r193, 260, %r273;
	shl.b32 	%r276, %r225, 5;
	add.s32 	%r277, %r274, %r276;
	st.shared.f32 	[%r277+16], %f271;
$L__BB2_44:
	ld.param.u32 	%r492, [matrix_multiplication_kernel_register_blocking_param_5];
	ld.param.u32 	%r482, [matrix_multiplication_kernel_register_blocking_param_4];
	shl.b32 	%r281, %r559, 6;
	add.s32 	%r282, %r193, %r281;
	setp.lt.s32 	%p42, %r282, %r482;
	add.s32 	%r289, %r258, 5;
	setp.lt.s32 	%p43, %r289, %r492;
	and.pred  	%p44, %p42, %p43;
	@%p44 bra 	$L__BB2_46;
	mov.u32 	%r293, _ZZ46matrix_multiplication_kernel_register_blockingE6tile_B;
	mad.lo.s32 	%r294, %r193, 260, %r293;
	shl.b32 	%r296, %r225, 5;
	add.s32 	%r297, %r294, %r296;
	mov.b32 	%r298, 0;
	st.shared.u32 	[%r297+20], %r298;
	bra.uni 	$L__BB2_47;
$L__BB2_46:
	ld.global.f32 	%f272, [%rd1+20];
	mov.u32 	%r302, _ZZ46matrix_multiplication_kernel_register_blockingE6tile_B;
	mad.lo.s32 	%r303, %r193, 260, %r302;
	shl.b32 	%r305, %r225, 5;
	add.s32 	%r306, %r303, %r305;
	st.shared.f32 	[%r306+20], %f272;
$L__BB2_47:
	ld.param.u32 	%r493, [matrix_multiplication_kernel_register_blocking_param_5];
	ld.param.u32 	%r483, [matrix_multiplication_kernel_register_blocking_param_4];
	setp.lt.s32 	%p45, %r282, %r483;
	mov.u32 	%r312, %tid.x;
	shl.b32 	%r313, %r312, 3;
	mov.u32 	%r314, %ctaid.x;
	shl.b32 	%r315, %r314, 6;
	add.s32 	%r316, %r313, %r315;
	add.s32 	%r318, %r316, 6;
	setp.lt.s32 	%p46, %r318, %r493;
	and.pred  	%p47, %p45, %p46;
	@%p47 bra 	$L__BB2_49;
	mov.u32 	%r322, _ZZ46matrix_multiplication_kernel_register_blockingE6tile_B;
	mad.lo.s32 	%r323, %r193, 260, %r322;
	shl.b32 	%r325, %r312, 5;
	add.s32 	%r326, %r323, %r325;
	mov.b32 	%r327, 0;
	st.shared.u32 	[%r326+24], %r327;
	bra.uni 	$L__BB2_50;
$L__BB2_49:
	ld.global.f32 	%f273, [%rd1+24];
	mov.u32 	%r331, _ZZ46matrix_multiplication_kernel_register_blockingE6tile_B;
	mad.lo.s32 	%r332, %r193, 260, %r331;
	shl.b32 	%r334, %r312, 5;
	add.s32 	%r335, %r332, %r334;
	st.shared.f32 	[%r335+24], %f273;
$L__BB2_50:
	ld.param.u32 	%r494, [matrix_multiplication_kernel_register_blocking_param_5];
	ld.param.u32 	%r484, [matrix_multiplication_kernel_register_blocking_param_4];
	setp.lt.s32 	%p48, %r282, %r484;
	mov.u32 	%r343, %ctaid.x;
	shl.b32 	%r344, %r343, 6;
	add.s32 	%r345, %r313, %r344;
	add.s32 	%r347, %r345, 7;
	setp.lt.s32 	%p49, %r347, %r494;
	and.pred  	%p50, %p48, %p49;
	@%p50 bra 	$L__BB2_52;
	mov.u32 	%r351, _ZZ46matrix_multiplication_kernel_register_blockingE6tile_B;
	mad.lo.s32 	%r352, %r193, 260, %r351;
	shl.b32 	%r354, %r312, 5;
	add.s32 	%r355, %r352, %r354;
	mov.b32 	%r356, 0;
	st.shared.u32 	[%r355+28], %r356;
	bra.uni 	$L__BB2_53;
$L__BB2_52:
	ld.global.f32 	%f274, [%rd1+28];
	mov.u32 	%r357, %tid.y;
	shl.b32 	%r358, %r357, 3;
	add.s32 	%r359, %r565, %r358;
	mov.u32 	%r360, _ZZ46matrix_multiplication_kernel_register_blockingE6tile_B;
	mad.lo.s32 	%r361, %r359, 260, %r360;
	shl.b32 	%r363, %r312, 5;
	add.s32 	%r364, %r361, %r363;
	st.shared.f32 	[%r364+28], %f274;
$L__BB2_53:
	add.s32 	%r565, %r565, 1;
	setp.ne.s32 	%p51, %r565, 8;
	@%p51 bra 	$L__BB2_29;
	bar.sync 	0;
	mov.b32 	%r566, 0;
$L__BB2_55:
	shl.b32 	%r366, %r566, 2;
	mov.u32 	%r367, _ZZ46matrix_multiplication_kernel_register_blockingE6tile_A;
	add.s32 	%r368, %r367, %r366;
	mov.u32 	%r369, %tid.y;
	mad.lo.s32 	%r370, %r369, 2080, %r368;
	ld.shared.f32 	%f275, [%r370];
	ld.shared.f32 	%f276, [%r370+260];
	ld.shared.f32 	%f277, [%r370+520];
	ld.shared.f32 	%f278, [%r370+780];
	ld.shared.f32 	%f279, [%r370+1040];
	ld.shared.f32 	%f280, [%r370+1300];
	ld.shared.f32 	%f281, [%r370+1560];
	ld.shared.f32 	%f282, [%r370+1820];
	mov.u32 	%r371, _ZZ46matrix_multiplication_kernel_register_blockingE6tile_B;
	mad.lo.s32 	%r372, %r566, 260, %r371;
	mov.u32 	%r373, %tid.x;
	shl.b32 	%r374, %r373, 5;
	add.s32 	%r375, %r372, %r374;
	ld.shared.f32 	%f283, [%r375];
	ld.shared.f32 	%f284, [%r375+4];
	ld.shared.f32 	%f285, [%r375+8];
	ld.shared.f32 	%f286, [%r375+12];
	ld.shared.f32 	%f287, [%r375+16];
	ld.shared.f32 	%f288, [%r375+20];
	ld.shared.f32 	%f289, [%r375+24];
	ld.shared.f32 	%f290, [%r375+28];
	fma.rn.f32 	%f338, %f275, %f283, %f338;
	fma.rn.f32 	%f337, %f275, %f284, %f337;
	fma.rn.f32 	%f336, %f275, %f285, %f336;
	fma.rn.f32 	%f335, %f275, %f286, %f335;
	fma.rn.f32 	%f334, %f275, %f287, %f334;
	fma.rn.f32 	%f333, %f275, %f288, %f333;
	fma.rn.f32 	%f332, %f275, %f289, %f332;
	fma.rn.f32 	%f331, %f275, %f290, %f331;
	fma.rn.f32 	%f330, %f276, %f283, %f330;
	fma.rn.f32 	%f329, %f276, %f284, %f329;
	fma.rn.f32 	%f328, %f276, %f285, %f328;
	fma.rn.f32 	%f327, %f276, %f286, %f327;
	fma.rn.f32 	%f326, %f276, %f287, %f326;
	fma.rn.f32 	%f325, %f276, %f288, %f325;
	fma.rn.f32 	%f324, %f276, %f289, %f324;
	fma.rn.f32 	%f323, %f276, %f290, %f323;
	fma.rn.f32 	%f322, %f277, %f283, %f322;
	fma.rn.f32 	%f321, %f277, %f284, %f321;
	fma.rn.f32 	%f320, %f277, %f285, %f320;
	fma.rn.f32 	%f319, %f277, %f286, %f319;
	fma.rn.f32 	%f318, %f277, %f287, %f318;
	fma.rn.f32 	%f317, %f277, %f288, %f317;
	fma.rn.f32 	%f316, %f277, %f289, %f316;
	fma.rn.f32 	%f315, %f277, %f290, %f315;
	fma.rn.f32 	%f314, %f278, %f283, %f314;
	fma.rn.f32 	%f313, %f278, %f284, %f313;
	fma.rn.f32 	%f312, %f278, %f285, %f312;
	fma.rn.f32 	%f311, %f278, %f286, %f311;
	fma.rn.f32 	%f310, %f278, %f287, %f310;
	fma.rn.f32 	%f309, %f278, %f288, %f309;
	fma.rn.f32 	%f308, %f278, %f289, %f308;
	fma.rn.f32 	%f307, %f278, %f290, %f307;
	fma.rn.f32 	%f306, %f279, %f283, %f306;
	fma.rn.f32 	%f305, %f279, %f284, %f305;
	fma.rn.f32 	%f304, %f279, %f285, %f304;
	fma.rn.f32 	%f303, %f279, %f286, %f303;
	fma.rn.f32 	%f302, %f279, %f287, %f302;
	fma.rn.f32 	%f301, %f279, %f288, %f301;
	fma.rn.f32 	%f300, %f279, %f289, %f300;
	fma.rn.f32 	%f299, %f279, %f290, %f299;
	fma.rn.f32 	%f298, %f280, %f283, %f298;
	fma.rn.f32 	%f297, %f280, %f284, %f297;
	fma.rn.f32 	%f296, %f280, %f285, %f296;
	fma.rn.f32 	%f295, %f280, %f286, %f295;
	fma.rn.f32 	%f294, %f280, %f287, %f294;
	fma.rn.f32 	%f293, %f280, %f288, %f293;
	fma.rn.f32 	%f292, %f280, %f289, %f292;
	fma.rn.f32 	%f291, %f280, %f290, %f291;
	fma.rn.f32 	%f339, %f281, %f283, %f339;
	fma.rn.f32 	%f340, %f281, %f284, %f340;
	fma.rn.f32 	%f341, %f281, %f285, %f341;
	fma.rn.f32 	%f342, %f281, %f286, %f342;
	fma.rn.f32 	%f343, %f281, %f287, %f343;
	fma.rn.f32 	%f344, %f281, %f288, %f344;
	fma.rn.f32 	%f345, %f281, %f289, %f345;
	fma.rn.f32 	%f346, %f281, %f290, %f346;
	fma.rn.f32 	%f347, %f282, %f283, %f347;
	fma.rn.f32 	%f348, %f282, %f284, %f348;
	fma.rn.f32 	%f349, %f282, %f285, %f349;
	fma.rn.f32 	%f350, %f282, %f286, %f350;
	fma.rn.f32 	%f351, %f282, %f287, %f351;
	fma.rn.f32 	%f352, %f282, %f288, %f352;
	fma.rn.f32 	%f353, %f282, %f289, %f353;
	fma.rn.f32 	%f354, %f282, %f290, %f354;
	add.s32 	%r566, %r566, 1;
	setp.ne.s32 	%p52, %r566, 64;
	@%p52 bra 	$L__BB2_55;
	ld.param.u32 	%r485, [matrix_multiplication_kernel_register_blocking_param_4];
	bar.sync 	0;
	add.s32 	%r559, %r559, 1;
	add.s32 	%r376, %r485, 63;
	shr.u32 	%r377, %r376, 6;
	setp.eq.s32 	%p53, %r559, %r377;
	@%p53 bra 	$L__BB2_57;
	bra.uni 	$L__BB2_2;
$L__BB2_57:
	ld.param.u32 	%r495, [matrix_multiplication_kernel_register_blocking_param_5];
	ld.param.u32 	%r403, [matrix_multiplication_kernel_register_blocking_param_3];
	mov.u32 	%r378, %ctaid.y;
	shl.b32 	%r379, %r378, 6;
	mov.u32 	%r380, %tid.y;
	shl.b32 	%r381, %r380, 3;
	add.s32 	%r6, %r379, %r381;
	mov.u32 	%r382, %tid.x;
	shl.b32 	%r383, %r382, 3;
	mov.u32 	%r384, %ctaid.x;
	shl.b32 	%r385, %r384, 6;
	add.s32 	%r386, %r385, %r383;
	setp.lt.s32 	%p54, %r6, %r403;
	mul.lo.s32 	%r8, %r6, %r495;
	setp.lt.s32 	%p55, %r386, %r495;
	and.pred  	%p56, %p54, %p55;
	@%p56 bra 	$L__BB2_58;
	bra.uni 	$L__BB2_59;
$L__BB2_58:
	ld.param.u64 	%rd124, [matrix_multiplication_kernel_register_blocking_param_2];
	add.s32 	%r387, %r386, %r8;
	cvta.to.global.u64 	%rd70, %rd124;
	mul.wide.s32 	%rd71, %r387, 4;
	add.s64 	%rd72, %rd70, %rd71;
	st.global.f32 	[%rd72], %f338;
$L__BB2_59:
	ld.param.u32 	%r496, [matrix_multiplication_kernel_register_blocking_param_5];
	ld.param.u32 	%r404, [matrix_multiplication_kernel_register_blocking_param_3];
	ld.param.u64 	%rd125, [matrix_multiplication_kernel_register_blocking_param_2];
	setp.ge.s32 	%p57, %r6, %r404;
	add.s32 	%r25, %r386, 1;
	setp.ge.s32 	%p58, %r25, %r496;
	cvt.s64.s32 	%rd73, %r8;
	cvt.s64.s32 	%rd2, %r386;
	add.s64 	%rd74, %rd2, %rd73;
	cvta.to.global.u64 	%rd75, %rd125;
	shl.b64 	%rd76, %rd74, 2;
	add.s64 	%rd3, %rd75, %rd76;
	or.pred  	%p59, %p57, %p58;
	@%p59 bra 	$L__BB2_61;
	st.global.f32 	[%rd3+4], %f337;
$L__BB2_61:
	ld.param.u32 	%r497, [matrix_multiplication_kernel_register_blocking_param_5];
	ld.param.u32 	%r405, [matrix_multiplication_kernel_register_blocking_param_3];
	setp.ge.s32 	%p60, %r6, %r405;
	add.s32 	%r26, %r386, 2;
	setp.ge.s32 	%p61, %r26, %r497;
	or.pred  	%p62, %p60, %p61;
	@%p62 bra 	$L__BB2_63;
	st.global.f32 	[%rd3+8], %f336;
$L__BB2_63:
	ld.param.u32 	%r498, [matrix_multiplication_kernel_register_blocking_param_5];
	ld.param.u32 	%r406, [matrix_multiplication_kernel_register_blocking_param_3];
	setp.ge.s32 	%p63, %r6, %r406;
	add.s32 	%r27, %r386, 3;
	setp.ge.s32 	%p64, %r27, %r498;
	or.pred  	%p65, %p63, %p64;
	@%p65 bra 	$L__BB2_65;
	st.global.f32 	[%rd3+12], %f335;
$L__BB2_65:
	ld.param.u32 	%r499, [matrix_multiplication_kernel_register_blocking_param_5];
	ld.param.u32 	%r407, [matrix_multiplication_kernel_register_blocking_param_3];
	setp.ge.s32 	%p66, %r6, %r407;
	add.s32 	%r28, %r386, 4;
	setp.ge.s32 	%p67, %r28, %r499;
	or.pred  	%p68, %p66, %p67;
	@%p68 bra 	$L__BB2_67;
	st.global.f32 	[%rd3+16], %f334;
$L__BB2_67:
	ld.param.u32 	%r500, [matrix_multiplication_kernel_register_blocking_param_5];
	ld.param.u32 	%r408, [matrix_multiplication_kernel_register_blocking_param_3];
	setp.ge.s32 	%p69, %r6, %r408;
	add.s32 	%r29, %r386, 5;
	setp.ge.s32 	%p70, %r29, %r500;
	or.pred  	%p71, %p69, %p70;
	@%p71 bra 	$L__BB2_69;
	st.global.f32 	[%rd3+20], %f333;
$L__BB2_69:
	ld.param.u32 	%r501, [matrix_multiplication_kernel_register_blocking_param_5];
	ld.param.u32 	%r409, [matrix_multiplication_kernel_register_blocking_param_3];
	setp.ge.s32 	%p72, %r6, %r409;
	add.s32 	%r30, %r386, 6;
	setp.ge.s32 	%p73, %r30, %r501;
	or.pred  	%p74, %p72, %p73;
	@%p74 bra 	$L__BB2_71;
	st.global.f32 	[%rd3+24], %f332;
$L__BB2_71:
	ld.param.u32 	%r502, [matrix_multiplication_kernel_register_blocking_param_5];
	ld.param.u32 	%r410, [matrix_multiplication_kernel_register_blocking_param_3];
	setp.ge.s32 	%p75, %r6, %r410;
	add.s32 	%r31, %r386, 7;
	setp.ge.s32 	%p76, %r31, %r502;
	or.pred  	%p77, %p75, %p76;
	@%p77 bra 	$L__BB2_73;
	st.global.f32 	[%rd3+28], %f331;
$L__BB2_73:
	ld.param.u32 	%r503, [matrix_multiplication_kernel_register_blocking_param_5];
	ld.param.u32 	%r411, [matrix_multiplication_kernel_register_blocking_param_3];
	setp.ge.s32 	%p78, %r386, %r503;
	add.s32 	%r32, %r6, 1;
	setp.ge.s32 	%p79, %r32, %r411;
	add.s32 	%r33, %r8, %r503;
	or.pred  	%p80, %p79, %p78;
	@%p80 bra 	$L__BB2_75;
	ld.param.u64 	%rd126, [matrix_multiplication_kernel_register_blocking_param_2];
	add.s32 	%r388, %r386, %r33;
	cvta.to.global.u64 	%rd77, %rd126;
	mul.wide.s32 	%rd78, %r388, 4;
	add.s64 	%rd79, %rd77, %rd78;
	st.global.f32 	[%rd79], %f330;
$L__BB2_75:
	ld.param.u32 	%r504, [matrix_multiplication_kernel_register_blocking_param_5];
	ld.param.u32 	%r412, [matrix_multiplication_kernel_register_blocking_param_3];
	ld.param.u64 	%rd127, [matrix_multiplication_kernel_register_blocking_param_2];
	setp.ge.s32 	%p81, %r32, %r412;
	setp.ge.s32 	%p82, %r25, %r504;
	cvt.s64.s32 	%rd80, %r33;
	add.s64 	%rd81, %rd2, %rd80;
	cvta.to.global.u64 	%rd82, %rd127;
	shl.b64 	%rd83, %rd81, 2;
	add.s64 	%rd4, %rd82, %rd83;
	or.pred  	%p83, %p81, %p82;
	@%p83 bra 	$L__BB2_77;
	st.global.f32 	[%rd4+4], %f329;
$L__BB2_77:
	ld.param.u32 	%r505, [matrix_multiplication_kernel_register_blocking_param_5];
	ld.param.u32 	%r413, [matrix_multiplication_kernel_register_blocking_param_3];
	setp.ge.s32 	%p84, %r32, %r413;
	setp.ge.s32 	%p85, %r26, %r505;
	or.pred  	%p86, %p84, %p85;
	@%p86 bra 	$L__BB2_79;
	st.global.f32 	[%rd4+8], %f328;
$L__BB2_79:
	ld.param.u32 	%r506, [matrix_multiplication_kernel_register_blocking_param_5];
	ld.param.u32 	%r414, [matrix_multiplication_kernel_register_blocking_param_3];
	setp.ge.s32 	%p87, %r32, %r414;
	setp.ge.s32 	%p88, %r27, %r506;
	or.pred  	%p89, %p87, %p88;
	@%p89 bra 	$L__BB2_81;
	st.global.f32 	[%rd4+12], %f327;
$L__BB2_81:
	ld.param.u32 	%r507, [matrix_multiplication_kernel_register_blocking_param_5];
	ld.param.u32 	%r415, [matrix_multiplication_kernel_register_blocking_param_3];
	setp.ge.s32 	%p90, %r32, %r415;
	setp.ge.s32 	%p91, %r28, %r507;
	or.pred  	%p92, %p90, %p91;
	@%p92 bra 	$L__BB2_83;
	st.global.f32 	[%rd4+16], %f326;
$L__BB2_83:
	ld.param.u32 	%r508, [matrix_multiplication_kernel_register_blocking_param_5];
	ld.param.u32 	%r416, [matrix_multiplication_kernel_register_blocking_param_3];
	setp.ge.s32 	%p93, %r32, %r416;
	setp.ge.s32 	%p94, %r29, %r508;
	or.pred  	%p95, %p93, %p94;
	@%p95 bra 	$L__BB2_85;
	st.global.f32 	[%rd4+20], %f325;
$L__BB2_85:
	ld.param.u32 	%r509, [matrix_multiplication_kernel_register_blocking_param_5];
	ld.param.u32 	%r417, [matrix_multiplication_kernel_register_blocking_param_3];
	setp.ge.s32 	%p96, %r32, %r417;
	setp.ge.s32 	%p97, %r30, %r509;
	or.pred  	%p98, %p96, %p97;
	@%p98 bra 	$L__BB2_87;
	st.global.f32 	[%rd4+24], %f324;
$L__BB2_87:
	ld.param.u32 	%r510, [matrix_multiplication_kernel_register_blocking_param_5];
	ld.param.u32 	%r418, [matrix_multiplication_kernel_register_blocking_param_3];
	setp.ge.s32 	%p99, %r32, %r418;
	setp.ge.s32 	%p100, %r31, %r510;
	or.pred  	%p101, %p99, %p100;
	@%p101 bra 	$L__BB2_89;
	st.global.f32 	[%rd4+28], %f323;
$L__BB2_89:
	ld.param.u32 	%r511, [matrix_multiplication_kernel_register_blocking_param_5];
	ld.param.u32 	%r419, [matrix_multiplication_kernel_register_blocking_param_3];
	ld.param.u64 	%rd128, [matrix_multiplication_kernel_register_blocking_param_2];
	cvta.to.global.u64 	%rd5, %rd128;
	setp.ge.s32 	%p102, %r386, %r511;
	add.s32 	%r34, %r6, 2;
	setp.ge.s32 	%p103, %r34, %r419;
	add.s32 	%r35, %r33, %r511;
	or.pred  	%p104, %p103, %p102;
	@%p104 bra 	$L__BB2_91;
	add.s32 	%r389, %r386, %r35;
	mul.wide.s32 	%rd84, %r389, 4;
	add.s64 	%rd85, %rd5, %rd84;
	st.global.f32 	[%rd85], %f322;
$L__BB2_91:
	ld.param.u32 	%r512, [matrix_multiplication_kernel_register_blocking_param_5];
	ld.param.u32 	%r420, [matrix_multiplication_kernel_register_blocking_param_3];
	setp.ge.s32 	%p105, %r34, %r420;
	setp.ge.s32 	%p106, %r25, %r512;
	cvt.s64.s32 	%rd86, %r35;
	add.s64 	%rd87, %rd2, %rd86;
	shl.b64 	%rd88, %rd87, 2;
	add.s64 	%rd6, %rd5, %rd88;
	or.pred  	%p107, %p105, %p106;
	@%p107 bra 	$L__BB2_93;
	st.global.f32 	[%rd6+4], %f321;
$L__BB2_93:
	ld.param.u32 	%r513, [matrix_multiplication_kernel_register_blocking_param_5];
	ld.param.u32 	%r421, [matrix_multiplication_kernel_register_blocking_param_3];
	setp.ge.s32 	%p108, %r34, %r421;
	setp.ge.s32 	%p109, %r26, %r513;
	or.pred  	%p110, %p108, %p109;
	@%p110 bra 	$L__BB2_95;
	st.global.f32 	[%rd6+8], %f320;
$L__BB2_95:
	ld.param.u32 	%r514, [matrix_multiplication_kernel_register_blocking_param_5];
	ld.param.u32 	%r422, [matrix_multiplication_kernel_register_blocking_param_3];
	setp.ge.s32 	%p111, %r34, %r422;
	setp.ge.s32 	%p112, %r27, %r514;
	or.pred  	%p113, %p111, %p112;
	@%p113 bra 	$L__BB2_97;
	st.global.f32 	[%rd6+12], %f319;
$L__BB2_97:
	ld.param.u32 	%r515, [matrix_multiplication_kernel_register_blocking_param_5];
	ld.param.u32 	%r423, [matrix_multiplication_kernel_register_blocking_param_3];
	setp.ge.s32 	%p114, %r34, %r423;
	setp.ge.s32 	%p115, %r28, %r515;
	or.pred  	%p116, %p114, %p115;
	@%p116 bra 	$L__BB2_99;
	st.global.f32 	[%rd6+16], %f318;
$L__BB2_99:
	ld.param.u32 	%r516, [matrix_multiplication_kernel_register_blocking_param_5];
	ld.param.u32 	%r424, [matrix_multiplication_kernel_register_blocking_param_3];
	setp.ge.s32 	%p117, %r34, %r424;
	setp.ge.s32 	%p118, %r29, %r516;
	or.pred  	%p119, %p117, %p118;
	@%p119 bra 	$L__BB2_101;
	st.global.f32 	[%rd6+20], %f317;
$L__BB2_101:
	ld.param.u32 	%r517, [matrix_multiplication_kernel_register_blocking_param_5];
	ld.param.u32 	%r425, [matrix_multiplication_kernel_register_blocking_param_3];
	setp.ge.s32 	%p120, %r34, %r425;
	setp.ge.s32 	%p121, %r30, %r517;
	or.pred  	%p122, %p120, %p121;
	@%p122 bra 	$L__BB2_103;
	st.global.f32 	[%rd6+24], %f316;
$L__BB2_103:
	ld.param.u32 	%r518, [matrix_multiplication_kernel_register_blocking_param_5];
	ld.param.u32 	%r426, [matrix_multiplication_kernel_register_blocking_param_3];
	setp.ge.s32 	%p123, %r34, %r426;
	setp.ge.s32 	%p124, %r31, %r518;
	or.pred  	%p125, %p123, %p124;
	@%p125 bra 	$L__BB2_105;
	st.global.f32 	[%rd6+28], %f315;
$L__BB2_105:
	ld.param.u32 	%r519, [matrix_multiplication_kernel_register_blocking_param_5];
	ld.param.u32 	%r427, [matrix_multiplication_kernel_register_blocking_param_3];
	setp.ge.s32 	%p126, %r386, %r519;
	add.s32 	%r36, %r6, 3;
	setp.ge.s32 	%p127, %r36, %r427;
	add.s32 	%r37, %r35, %r519;
	or.pred  	%p128, %p127, %p126;
	@%p128 bra 	$L__BB2_107;
	add.s32 	%r390, %r386, %r37;
	mul.wide.s32 	%rd89, %r390, 4;
	add.s64 	%rd90, %rd5, %rd89;
	st.global.f32 	[%rd90], %f314;
$L__BB2_107:
	ld.param.u32 	%r520, [matrix_multiplication_kernel_register_blocking_param_5];
	ld.param.u32 	%r428, [matrix_multiplication_kernel_register_blocking_param_3];
	setp.ge.s32 	%p129, %r36, %r428;
	setp.ge.s32 	%p130, %r25, %r520;
	cvt.s64.s32 	%rd91, %r37;
	add.s64 	%rd92, %rd2, %rd91;
	shl.b64 	%rd93, %rd92, 2;
	add.s64 	%rd7, %rd5, %rd93;
	or.pred  	%p131, %p129, %p130;
	@%p131 bra 	$L__BB2_109;
	st.global.f32 	[%rd7+4], %f313;
$L__BB2_109:
	ld.param.u32 	%r521, [matrix_multiplication_kernel_register_blocking_param_5];
	ld.param.u32 	%r429, [matrix_multiplication_kernel_register_blocking_param_3];
	setp.ge.s32 	%p132, %r36, %r429;
	setp.ge.s32 	%p133, %r26, %r521;
	or.pred  	%p134, %p132, %p133;
	@%p134 bra 	$L__BB2_111;
	st.global.f32 	[%rd7+8], %f312;
$L__BB2_111:
	ld.param.u32 	%r522, [matrix_multiplication_kernel_register_blocking_param_5];
	ld.param.u32 	%r430, [matrix_multiplication_kernel_register_blocking_param_3];
	setp.ge.s32 	%p135, %r36, %r430;
	setp.ge.s32 	%p136, %r27, %r522;
	or.pred  	%p137, %p135, %p136;
	@%p137 bra 	$L__BB2_113;
	st.global.f32 	[%rd7+12], %f311;
$L__BB2_113:
	ld.param.u32 	%r523, [matrix_multiplication_kernel_register_blocking_param_5];
	ld.param.u32 	%r431, [matrix_multiplication_kernel_register_blocking_param_3];
	setp.ge.s32 	%p138, %r36, %r431;
	setp.ge.s32 	%p139, %r28, %r523;
	or.pred  	%p140, %p138, %p139;
	@%p140 bra 	$L__BB2_115;
	st.global.f32 	[%rd7+16], %f310;
$L__BB2_115:
	ld.param.u32 	%r524, [matrix_multiplication_kernel_register_blocking_param_5];
	ld.param.u32 	%r432, [matrix_multiplication_kernel_register_blocking_param_3];
	setp.ge.s32 	%p141, %r36, %r432;
	setp.ge.s32 	%p142, %r29, %r524;
	or.pred  	%p143, %p141, %p142;
	@%p143 bra 	$L__BB2_117;
	st.global.f32 	[%rd7+20], %f309;
$L__BB2_117:
	ld.param.u32 	%r525, [matrix_multiplication_kernel_register_blocking_param_5];
	ld.param.u32 	%r433, [matrix_multiplication_kernel_register_blocking_param_3];
	setp.ge.s32 	%p144, %r36, %r433;
	setp.ge.s32 	%p145, %r30, %r525;
	or.pred  	%p146, %p144, %p145;
	@%p146 bra 	$L__BB2_119;
	st.global.f32 	[%rd7+24], %f308;
$L__BB2_119:
	ld.param.u32 	%r526, [matrix_multiplication_kernel_register_blocking_param_5];
	ld.param.u32 	%r434, [matrix_multiplication_kernel_register_blocking_param_3];
	setp.ge.s32 	%p147, %r36, %r434;
	setp.ge.s32 	%p148, %r31, %r526;
	or.pred  	%p149, %p147, %p148;
	@%p149 bra 	$L__BB2_121;
	st.global.f32 	[%rd7+28], %f307;
$L__BB2_121:
	ld.param.u32 	%r527, [matrix_multiplication_kernel_register_blocking_param_5];
	ld.param.u32 	%r435, [matrix_multiplication_kernel_register_blocking_param_3];
	setp.ge.s32 	%p150, %r386, %r527;
	add.s32 	%r38, %r6, 4;
	setp.ge.s32 	%p151, %r38, %r435;
	add.s32 	%r39, %r37, %r527;
	or.pred  	%p152, %p151, %p150;
	@%p152 bra 	$L__BB2_123;
	add.s32 	%r391, %r386, %r39;
	mul.wide.s32 	%rd94, %r391, 4;
	add.s64 	%rd95, %rd5, %rd94;
	st.global.f32 	[%rd95], %f306;
$L__BB2_123:
	ld.param.u32 	%r528, [matrix_multiplication_kernel_register_blocking_param_5];
	ld.param.u32 	%r436, [matrix_multiplication_kernel_register_blocking_param_3];
	setp.ge.s32 	%p153, %r38, %r436;
	setp.ge.s32 	%p154, %r25, %r528;
	cvt.s64.s32 	%rd96, %r39;
	add.s64 	%rd97, %rd2, %rd96;
	shl.b64 	%rd98, %rd97, 2;
	add.s64 	%rd8, %rd5, %rd98;
	or.pred  	%p155, %p153, %p154;
	@%p155 bra 	$L__BB2_125;
	st.global.f32 	[%rd8+4], %f305;
$L__BB2_125:
	ld.param.u32 	%r529, [matrix_multiplication_kernel_register_blocking_param_5];
	ld.param.u32 	%r437, [matrix_multiplication_kernel_register_blocking_param_3];
	setp.ge.s32 	%p156, %r38, %r437;
	setp.ge.s32 	%p157, %r26, %r529;
	or.pred  	%p158, %p156, %p157;
	@%p158 bra 	$L__BB2_127;
	st.global.f32 	[%rd8+8], %f304;
$L__BB2_127:
	ld.param.u32 	%r530, [matrix_multiplication_kernel_register_blocking_param_5];
	ld.param.u32 	%r438, [matrix_multiplication_kernel_register_blocking_param_3];
	setp.ge.s32 	%p159, %r38, %r438;
	setp.ge.s32 	%p160, %r27, %r530;
	or.pred  	%p161, %p159, %p160;
	@%p161 bra 	$L__BB2_129;
	st.global.f32 	[%rd8+12], %f303;
$L__BB2_129:
	ld.param.u32 	%r531, [matrix_multiplication_kernel_register_blocking_param_5];
	ld.param.u32 	%r439, [matrix_multiplication_kernel_register_blocking_param_3];
	setp.ge.s32 	%p162, %r38, %r439;
	setp.ge.s32 	%p163, %r28, %r531;
	or.pred  	%p164, %p162, %p163;
	@%p164 bra 	$L__BB2_131;
	st.global.f32 	[%rd8+16], %f302;
$L__BB2_131:
	ld.param.u32 	%r532, [matrix_multiplication_kernel_register_blocking_param_5];
	ld.param.u32 	%r440, [matrix_multiplication_kernel_register_blocking_param_3];
	setp.ge.s32 	%p165, %r38, %r440;
	setp.ge.s32 	%p166, %r29, %r532;
	or.pred  	%p167, %p165, %p166;
	@%p167 bra 	$L__BB2_133;
	st.global.f32 	[%rd8+20], %f301;
$L__BB2_133:
	ld.param.u32 	%r533, [matrix_multiplication_kernel_register_blocking_param_5];
	ld.param.u32 	%r441, [matrix_multiplication_kernel_register_blocking_param_3];
	setp.ge.s32 	%p168, %r38, %r441;
	setp.ge.s32 	%p169, %r30, %r533;
	or.pred  	%p170, %p168, %p169;
	@%p170 bra 	$L__BB2_135;
	st.global.f32 	[%rd8+24], %f300;
$L__BB2_135:
	ld.param.u32 	%r534, [matrix_multiplication_kernel_register_blocking_param_5];
	ld.param.u32 	%r442, [matrix_multiplication_kernel_register_blocking_param_3];
	setp.ge.s32 	%p171, %r38, %r442;
	setp.ge.s32 	%p172, %r31, %r534;
	or.pred  	%p173, %p171, %p172;
	@%p173 bra 	$L__BB2_137;
	st.global.f32 	[%rd8+28], %f299;
$L__BB2_137:
	ld.param.u32 	%r535, [matrix_multiplication_kernel_register_blocking_param_5];
	ld.param.u32 	%r443, [matrix_multiplication_kernel_register_blocking_param_3];
	setp.ge.s32 	%p174, %r386, %r535;
	add.s32 	%r40, %r6, 5;
	setp.ge.s32 	%p175, %r40, %r443;
	add.s32 	%r41, %r39, %r535;
	or.pred  	%p176, %p175, %p174;
	@%p176 bra 	$L__BB2_139;
	add.s32 	%r392, %r386, %r41;
	mul.wide.s32 	%rd99, %r392, 4;
	add.s64 	%rd100, %rd5, %rd99;
	st.global.f32 	[%rd100], %f298;
$L__BB2_139:
	ld.param.u32 	%r536, [matrix_multiplication_kernel_register_blocking_param_5];
	ld.param.u32 	%r444, [matrix_multiplication_kernel_register_blocking_param_3];
	setp.ge.s32 	%p177, %r40, %r444;
	setp.ge.s32 	%p178, %r25, %r536;
	cvt.s64.s32 	%rd101, %r41;
	add.s64 	%rd102, %rd2, %rd101;
	shl.b64 	%rd103, %rd102, 2;
	add.s64 	%rd9, %rd5, %rd103;
	or.pred  	%p179, %p177, %p178;
	@%p179 bra 	$L__BB2_141;
	st.global.f32 	[%rd9+4], %f297;
$L__BB2_141:
	ld.param.u32 	%r537, [matrix_multiplication_kernel_register_blocking_param_5];
	ld.param.u32 	%r445, [matrix_multiplication_kernel_register_blocking_param_3];
	setp.ge.s32 	%p180, %r40, %r445;
	setp.ge.s32 	%p181, %r26, %r537;
	or.pred  	%p182, %p180, %p181;
	@%p182 bra 	$L__BB2_143;
	st.global.f32 	[%rd9+8], %f296;
$L__BB2_143:
	ld.param.u32 	%r538, [matrix_multiplication_kernel_register_blocking_param_5];
	ld.param.u32 	%r446, [matrix_multiplication_kernel_register_blocking_param_3];
	setp.ge.s32 	%p183, %r40, %r446;
	setp.ge.s32 	%p184, %r27, %r538;
	or.pred  	%p185, %p183, %p184;
	@%p185 bra 	$L__BB2_145;
	st.global.f32 	[%rd9+12], %f295;
$L__BB2_145:
	ld.param.u32 	%r539, [matrix_multiplication_kernel_register_blocking_param_5];
	ld.param.u32 	%r447, [matrix_multiplication_kernel_register_blocking_param_3];
	setp.ge.s32 	%p186, %r40, %r447;
	setp.ge.s32 	%p187, %r28, %r539;
	or.pred  	%p188, %p186, %p187;
	@%p188 bra 	$L__BB2_147;
	st.global.f32 	[%rd9+16], %f294;
$L__BB2_147:
	ld.param.u32 	%r540, [matrix_multiplication_kernel_register_blocking_param_5];
	ld.param.u32 	%r448, [matrix_multiplication_kernel_register_blocking_param_3];
	setp.ge.s32 	%p189, %r40, %r448;
	setp.ge.s32 	%p190, %r29, %r540;
	or.pred  	%p191, %p189, %p190;
	@%p191 bra 	$L__BB2_149;
	st.global.f32 	[%rd9+20], %f293;
$L__BB2_149:
	ld.param.u32 	%r541, [matrix_multiplication_kernel_register_blocking_param_5];
	ld.param.u32 	%r449, [matrix_multiplication_kernel_register_blocking_param_3];
	setp.ge.s32 	%p192, %r40, %r449;
	setp.ge.s32 	%p193, %r30, %r541;
	or.pred  	%p194, %p192, %p193;
	@%p194 bra 	$L__BB2_151;
	st.global.f32 	[%rd9+24], %f292;
$L__BB2_151:
	ld.param.u32 	%r542, [matrix_multiplication_kernel_register_blocking_param_5];
	ld.param.u32 	%r450, [matrix_multiplication_kernel_register_blocking_param_3];
	setp.ge.s32 	%p195, %r40, %r450;
	setp.ge.s32 	%p196, %r31, %r542;
	or.pred  	%p197, %p195, %p196;
	@%p197 bra 	$L__BB2_153;
	st.global.f32 	[%rd9+28], %f291;
$L__BB2_153:
	ld.param.u32 	%r543, [matrix_multiplication_kernel_register_blocking_param_5];
	ld.param.u32 	%r451, [matrix_multiplication_kernel_register_blocking_param_3];
	setp.ge.s32 	%p198, %r386, %r543;
	add.s32 	%r42, %r6, 6;
	setp.ge.s32 	%p199, %r42, %r451;
	add.s32 	%r43, %r41, %r543;
	or.pred  	%p200, %p199, %p198;
	@%p200 bra 	$L__BB2_155;
	add.s32 	%r393, %r386, %r43;
	mul.wide.s32 	%rd104, %r393, 4;
	add.s64 	%rd105, %rd5, %rd104;
	st.global.f32 	[%rd105], %f339;
$L__BB2_155:
	ld.param.u32 	%r544, [matrix_multiplication_kernel_register_blocking_param_5];
	ld.param.u32 	%r452, [matrix_multiplication_kernel_register_blocking_param_3];
	setp.ge.s32 	%p201, %r42, %r452;
	setp.ge.s32 	%p202, %r25, %r544;
	cvt.s64.s32 	%rd106, %r43;
	add.s64 	%rd107, %rd2, %rd106;
	shl.b64 	%rd108, %rd107, 2;
	add.s64 	%rd10, %rd5, %rd108;
	or.pred  	%p203, %p201, %p202;
	@%p203 bra 	$L__BB2_157;
	st.global.f32 	[%rd10+4], %f340;
$L__BB2_157:
	ld.param.u32 	%r545, [matrix_multiplication_kernel_register_blocking_param_5];
	ld.param.u32 	%r453, [matrix_multiplication_kernel_register_blocking_param_3];
	setp.ge.s32 	%p204, %r42, %r453;
	setp.ge.s32 	%p205, %r26, %r545;
	or.pred  	%p206, %p204, %p205;
	@%p206 bra 	$L__BB2_159;
	st.global.f32 	[%rd10+8], %f341;
$L__BB2_159:
	ld.param.u32 	%r546, [matrix_multiplication_kernel_register_blocking_param_5];
	ld.param.u32 	%r454, [matrix_multiplication_kernel_register_blocking_param_3];
	setp.ge.s32 	%p207, %r42, %r454;
	setp.ge.s32 	%p208, %r27, %r546;
	or.pred  	%p209, %p207, %p208;
	@%p209 bra 	$L__BB2_161;
	st.global.f32 	[%rd10+12], %f342;
$L__BB2_161:
	ld.param.u32 	%r547, [matrix_multiplication_kernel_register_blocking_param_5];
	ld.param.u32 	%r455, [matrix_multiplication_kernel_register_blocking_param_3];
	setp.ge.s32 	%p210, %r42, %r455;
	setp.ge.s32 	%p211, %r28, %r547;
	or.pred  	%p212, %p210, %p211;
	@%p212 bra 	$L__BB2_163;
	st.global.f32 	[%rd10+16], %f343;
$L__BB2_163:
	ld.param.u32 	%r548, [matrix_multiplication_kernel_register_blocking_param_5];
	ld.param.u32 	%r456, [matrix_multiplication_kernel_register_blocking_param_3];
	setp.ge.s32 	%p213, %r42, %r456;
	setp.ge.s32 	%p214, %r29, %r548;
	or.pred  	%p215, %p213, %p214;
	@%p215 bra 	$L__BB2_165;
	st.global.f32 	[%rd10+20], %f344;
$L__BB2_165:
	ld.param.u32 	%r549, [matrix_multiplication_kernel_register_blocking_param_5];
	ld.param.u32 	%r457, [matrix_multiplication_kernel_register_blocking_param_3];
	setp.ge.s32 	%p216, %r42, %r457;
	setp.ge.s32 	%p217, %r30, %r549;
	or.pred  	%p218, %p216, %p217;
	@%p218 bra 	$L__BB2_167;
	st.global.f32 	[%rd10+24], %f345;
$L__BB2_167:
	ld.param.u32 	%r550, [matrix_multiplication_kernel_register_blocking_param_5];
	ld.param.u32 	%r458, [matrix_multiplication_kernel_register_blocking_param_3];
	setp.ge.s32 	%p219, %r42, %r458;
	setp.ge.s32 	%p220, %r31, %r550;
	or.pred  	%p221, %p219, %p220;
	@%p221 bra 	$L__BB2_169;
	st.global.f32 	[%rd10+28], %f346;
$L__BB2_169:
	ld.param.u32 	%r551, [matrix_multiplication_kernel_register_blocking_param_5];
	ld.param.u32 	%r459, [matrix_multiplication_kernel_register_blocking_param_3];
	setp.ge.s32 	%p222, %r386, %r551;
	add.s32 	%r44, %r6, 7;
	setp.ge.s32 	%p223, %r44, %r459;
	add.s32 	%r45, %r43, %r551;
	or.pred  	%p224, %p223, %p222;
	@%p224 bra 	$L__BB2_171;
	add.s32 	%r394, %r386, %r45;
	mul.wide.s32 	%rd109, %r394, 4;
	add.s64 	%rd110, %rd5, %rd109;
	st.global.f32 	[%rd110], %f347;
$L__BB2_171:
	ld.param.u32 	%r552, [matrix_multiplication_kernel_register_blocking_param_5];
	ld.param.u32 	%r460, [matrix_multiplication_kernel_register_blocking_param_3];
	setp.ge.s32 	%p225, %r44, %r460;
	setp.ge.s32 	%p226, %r25, %r552;
	cvt.s64.s32 	%rd111, %r45;
	add.s64 	%rd112, %rd2, %rd111;
	shl.b64 	%rd113, %rd112, 2;
	add.s64 	%rd11, %rd5, %rd113;
	or.pred  	%p227, %p225, %p226;
	@%p227 bra 	$L__BB2_173;
	st.global.f32 	[%rd11+4], %f348;
$L__BB2_173:
	ld.param.u32 	%r553, [matrix_multiplication_kernel_register_blocking_param_5];
	ld.param.u32 	%r461, [matrix_multiplication_kernel_register_blocking_param_3];
	setp.ge.s32 	%p228, %r44, %r461;
	setp.ge.s32 	%p229, %r26, %r553;
	or.pred  	%p230, %p228, %p229;
	@%p230 bra 	$L__BB2_175;
	st.global.f32 	[%rd11+8], %f349;
$L__BB2_175:
	ld.param.u32 	%r554, [matrix_multiplication_kernel_register_blocking_param_5];
	ld.param.u32 	%r462, [matrix_multiplication_kernel_register_blocking_param_3];
	setp.ge.s32 	%p231, %r44, %r462;
	setp.ge.s32 	%p232, %r27, %r554;
	or.pred  	%p233, %p231, %p232;
	@%p233 bra 	$L__BB2_177;
	st.global.f32 	[%rd11+12], %f350;
$L__BB2_177:
	ld.param.u32 	%r555, [matrix_multiplication_kernel_register_blocking_param_5];
	ld.param.u32 	%r463, [matrix_multiplication_kernel_register_blocking_param_3];
	setp.ge.s32 	%p234, %r44, %r463;
	setp.ge.s32 	%p235, %r28, %r555;
	or.pred  	%p236, %p234, %p235;
	@%p236 bra 	$L__BB2_179;
	st.global.f32 	[%rd11+16], %f351;
$L__BB2_179:
	ld.param.u32 	%r556, [matrix_multiplication_kernel_register_blocking_param_5];
	ld.param.u32 	%r464, [matrix_multiplication_kernel_register_blocking_param_3];
	setp.ge.s32 	%p237, %r44, %r464;
	setp.ge.s32 	%p238, %r29, %r556;
	or.pred  	%p239, %p237, %p238;
	@%p239 bra 	$L__BB2_181;
	st.global.f32 	[%rd11+20], %f352;
$L__BB2_181:
	ld.param.u32 	%r557, [matrix_multiplication_kernel_register_blocking_param_5];
	ld.param.u32 	%r465, [matrix_multiplication_kernel_register_blocking_param_3];
	setp.ge.s32 	%p240, %r44, %r465;
	setp.ge.s32 	%p241, %r30, %r557;
	or.pred  	%p242, %p240, %p241;
	@%p242 bra 	$L__BB2_183;
	st.global.f32 	[%rd11+24], %f353;
$L__BB2_183:
	ld.param.u32 	%r558, [matrix_multiplication_kernel_register_blocking_param_5];
	ld.param.u32 	%r466, [matrix_multiplication_kernel_register_blocking_param_3];
	setp.ge.s32 	%p243, %r44, %r466;
	setp.ge.s32 	%p244, %r31, %r558;
	or.pred  	%p245, %p243, %p244;
	@%p245 bra 	$L__BB2_185;
	st.global.f32 	[%rd11+28], %f354;
$L__BB2_185:
	ret;

}
	// .globl	matrix_multiplication_kernel_prefetch
.visible .entry matrix_multiplication_kernel_prefetch(
	.param .u64 .ptr .align 1 matrix_multiplication_kernel_prefetch_param_0,
	.param .u64 .ptr .align 1 matrix_multiplication_kernel_prefetch_param_1,
	.param .u64 .ptr .align 1 matrix_multiplication_kernel_prefetch_param_2,
	.param .u32 matrix_multiplication_kernel_prefetch_param_3,
	.param .u32 matrix_multiplication_kernel_prefetch_param_4,
	.param .u32 matrix_multiplication_kernel_prefetch_param_5
)
{
	.reg .pred 	%p<246>;
	.reg .b32 	%r<242>;
	.reg .b32 	%f<211>;
	.reg .b64 	%rd<127>;
	// demoted variable
	.shared .align 4 .b8 _ZZ37matrix_multiplication_kernel_prefetchE6tile_A[8448];
	// demoted variable
	.shared .align 4 .b8 _ZZ37matrix_multiplication_kernel_prefetchE6tile_B[8448];
	ld.param.u64 	%rd28, [matrix_multiplication_kernel_prefetch_param_0];
	ld.param.u64 	%rd29, [matrix_multiplication_kernel_prefetch_param_1];
	ld.param.u64 	%rd30, [matrix_multiplication_kernel_prefetch_param_2];
	ld.param.u32 	%r72, [matrix_multiplication_kernel_prefetch_param_3];
	ld.param.u32 	%r73, [matrix_multiplication_kernel_prefetch_param_4];
	ld.param.u32 	%r74, [matrix_multiplication_kernel_prefetch_param_5];
	cvta.to.global.u64 	%rd1, %rd28;
	cvta.to.global.u64 	%rd2, %rd29;
	cvta.to.global.u64 	%rd3, %rd30;
	mov.u32 	%r75, %ctaid.y;
	shl.b32 	%r1, %r75, 5;
	mov.u32 	%r76, %ctaid.x;
	shl.b32 	%r2, %r76, 5;
	mov.u32 	%r77, %tid.y;
	shl.b32 	%r3, %r77, 2;
	mov.u32 	%r78, %tid.x;
	shl.b32 	%r4, %r78, 2;
	add.s32 	%r79, %r73, 31;
	shr.s32 	%r80, %r79, 31;
	shr.u32 	%r81, %r80, 27;
	add.s32 	%r82, %r79, %r81;
	shr.s32 	%r5, %r82, 5;
	setp.lt.s32 	%p1, %r73, 1;
	@%p1 bra 	$L__BB3_97;
	add.s32 	%r6, %r3, %r1;
	setp.ge.s32 	%p2, %r6, %r72;
	mov.u32 	%r83, _ZZ37matrix_multiplication_kernel_prefetchE6tile_A;
	mad.lo.s32 	%r84, %r3, 132, %r83;
	mul.lo.s32 	%r7, %r6, %r73;
	setp.ge.u32 	%p3, %r4, %r73;
	shl.b32 	%r86, %r4, 2;
	add.s32 	%r8, %r84, %r86;
	or.pred  	%p4, %p2, %p3;
	@%p4 bra 	$L__BB3_3;
	add.s32 	%r88, %r4, %r7;
	mul.wide.u32 	%rd31, %r88, 4;
	add.s64 	%rd32, %rd1, %rd31;
	ld.global.f32 	%f65, [%rd32];
	st.shared.f32 	[%r8], %f65;
	bra.uni 	$L__BB3_4;
$L__BB3_3:
	mov.b32 	%r87, 0;
	st.shared.u32 	[%r8], %r87;
$L__BB3_4:
	setp.lt.s32 	%p5, %r6, %r72;
	add.s32 	%r9, %r4, 1;
	setp.lt.u32 	%p6, %r9, %r73;
	and.pred  	%p7, %p5, %p6;
	add.s32 	%r90, %r4, %r7;
	mul.wide.u32 	%rd33, %r90, 4;
	add.s64 	%rd4, %rd1, %rd33;
	@%p7 bra 	$L__BB3_6;
	mov.b32 	%r91, 0;
	st.shared.u32 	[%r8+4], %r91;
	bra.uni 	$L__BB3_7;
$L__BB3_6:
	ld.global.f32 	%f66, [%rd4+4];
	st.shared.f32 	[%r8+4], %f66;
$L__BB3_7:
	setp.lt.s32 	%p8, %r6, %r72;
	add.s32 	%r10, %r4, 2;
	setp.lt.u32 	%p9, %r10, %r73;
	and.pred  	%p10, %p8, %p9;
	@%p10 bra 	$L__BB3_9;
	mov.b32 	%r93, 0;
	st.shared.u32 	[%r8+8], %r93;
	bra.uni 	$L__BB3_10;
$L__BB3_9:
	ld.global.f32 	%f67, [%rd4+8];
	st.shared.f32 	[%r8+8], %f67;
$L__BB3_10:
	setp.lt.s32 	%p11, %r6, %r72;
	add.s32 	%r11, %r4, 3;
	setp.lt.u32 	%p12, %r11, %r73;
	and.pred  	%p13, %p11, %p12;
	@%p13 bra 	$L__BB3_12;
	mov.b32 	%r95, 0;
	st.shared.u32 	[%r8+12], %r95;
	bra.uni 	$L__BB3_13;
$L__BB3_12:
	ld.global.f32 	%f68, [%rd4+12];
	st.shared.f32 	[%r8+12], %f68;
$L__BB3_13:
	setp.lt.u32 	%p14, %r4, %r73;
	add.s32 	%r12, %r3, 1;
	add.s32 	%r13, %r6, 1;
	setp.lt.s32 	%p15, %r13, %r72;
	mad.lo.s32 	%r14, %r73, %r6, %r73;
	and.pred  	%p16, %p15, %p14;
	@%p16 bra 	$L__BB3_15;
	mov.b32 	%r97, 0;
	st.shared.u32 	[%r8+132], %r97;
	bra.uni 	$L__BB3_16;
$L__BB3_15:
	add.s32 	%r98, %r4, %r14;
	mul.wide.u32 	%rd34, %r98, 4;
	add.s64 	%rd35, %rd1, %rd34;
	ld.global.f32 	%f69, [%rd35];
	st.shared.f32 	[%r8+132], %f69;
$L__BB3_16:
	setp.lt.s32 	%p17, %r13, %r72;
	setp.lt.u32 	%p18, %r9, %r73;
	and.pred  	%p19, %p17, %p18;
	add.s32 	%r99, %r4, %r14;
	mul.wide.u32 	%rd36, %r99, 4;
	add.s64 	%rd5, %rd1, %rd36;
	@%p19 bra 	$L__BB3_18;
	mov.b32 	%r100, 0;
	st.shared.u32 	[%r8+136], %r100;
	bra.uni 	$L__BB3_19;
$L__BB3_18:
	ld.global.f32 	%f70, [%rd5+4];
	st.shared.f32 	[%r8+136], %f70;
$L__BB3_19:
	setp.lt.s32 	%p20, %r13, %r72;
	setp.lt.u32 	%p21, %r10, %r73;
	and.pred  	%p22, %p20, %p21;
	@%p22 bra 	$L__BB3_21;
	mov.b32 	%r101, 0;
	st.shared.u32 	[%r8+140], %r101;
	bra.uni 	$L__BB3_22;
$L__BB3_21:
	ld.global.f32 	%f71, [%rd5+8];
	st.shared.f32 	[%r8+140], %f71;
$L__BB3_22:
	setp.lt.s32 	%p23, %r13, %r72;
	setp.lt.u32 	%p24, %r11, %r73;
	and.pred  	%p25, %p23, %p24;
	@%p25 bra 	$L__BB3_24;
	mov.b32 	%r102, 0;
	st.shared.u32 	[%r8+144], %r102;
	bra.uni 	$L__BB3_25;
$L__BB3_24:
	ld.global.f32 	%f72, [%rd5+12];
	st.shared.f32 	[%r8+144], %f72;
$L__BB3_25:
	setp.lt.u32 	%p26, %r4, %r73;
	add.s32 	%r15, %r3, 2;
	add.s32 	%r16, %r6, 2;
	setp.lt.s32 	%p27, %r16, %r72;
	mul.lo.s32 	%r17, %r16, %r73;
	and.pred  	%p28, %p27, %p26;
	@%p28 bra 	$L__BB3_27;
	mov.b32 	%r104, 0;
	st.shared.u32 	[%r8+264], %r104;
	bra.uni 	$L__BB3_28;
$L__BB3_27:
	add.s32 	%r105, %r4, %r17;
	mul.wide.u32 	%rd37, %r105, 4;
	add.s64 	%rd38, %rd1, %rd37;
	ld.global.f32 	%f73, [%rd38];
	st.shared.f32 	[%r8+264], %f73;
$L__BB3_28:
	setp.lt.s32 	%p29, %r16, %r72;
	setp.lt.u32 	%p30, %r9, %r73;
	and.pred  	%p31, %p29, %p30;
	add.s32 	%r106, %r4, %r17;
	mul.wide.u32 	%rd39, %r106, 4;
	add.s64 	%rd6, %rd1, %rd39;
	@%p31 bra 	$L__BB3_30;
	mov.b32 	%r107, 0;
	st.shared.u32 	[%r8+268], %r107;
	bra.uni 	$L__BB3_31;
$L__BB3_30:
	ld.global.f32 	%f74, [%rd6+4];
	st.shared.f32 	[%r8+268], %f74;
$L__BB3_31:
	setp.lt.s32 	%p32, %r16, %r72;
	setp.lt.u32 	%p33, %r10, %r73;
	and.pred  	%p34, %p32, %p33;
	@%p34 bra 	$L__BB3_33;
	mov.b32 	%r108, 0;
	st.shared.u32 	[%r8+272], %r108;
	bra.uni 	$L__BB3_34;
$L__BB3_33:
	ld.global.f32 	%f75, [%rd6+8];
	st.shared.f32 	[%r8+272], %f75;
$L__BB3_34:
	setp.lt.s32 	%p35, %r16, %r72;
	setp.lt.u32 	%p36, %r11, %r73;
	and.pred  	%p37, %p35, %p36;
	@%p37 bra 	$L__BB3_36;
	mov.b32 	%r109, 0;
	st.shared.u32 	[%r8+276], %r109;
	bra.uni 	$L__BB3_37;
$L__BB3_36:
	ld.global.f32 	%f76, [%rd6+12];
	st.shared.f32 	[%r8+276], %f76;
$L__BB3_37:
	setp.lt.u32 	%p38, %r4, %r73;
	add.s32 	%r18, %r3, 3;
	add.s32 	%r19, %r6, 3;
	setp.lt.s32 	%p39, %r19, %r72;
	mul.lo.s32 	%r20, %r19, %r73;
	and.pred  	%p40, %p39, %p38;
	@%p40 bra 	$L__BB3_39;
	mov.b32 	%r111, 0;
	st.shared.u32 	[%r8+396], %r111;
	bra.uni 	$L__BB3_40;
$L__BB3_39:
	add.s32 	%r112, %r4, %r20;
	mul.wide.u32 	%rd40, %r112, 4;
	add.s64 	%rd41, %rd1, %rd40;
	ld.global.f32 	%f77, [%rd41];
	st.shared.f32 	[%r8+396], %f77;
$L__BB3_40:
	setp.lt.s32 	%p41, %r19, %r72;
	setp.lt.u32 	%p42, %r9, %r73;
	and.pred  	%p43, %p41, %p42;
	add.s32 	%r113, %r4, %r20;
	mul.wide.u32 	%rd42, %r113, 4;
	add.s64 	%rd7, %rd1, %rd42;
	@%p43 bra 	$L__BB3_42;
	mov.b32 	%r114, 0;
	st.shared.u32 	[%r8+400], %r114;
	bra.uni 	$L__BB3_43;
$L__BB3_42:
	ld.global.f32 	%f78, [%rd7+4];
	st.shared.f32 	[%r8+400], %f78;
$L__BB3_43:
	setp.lt.s32 	%p44, %r19, %r72;
	setp.lt.u32 	%p45, %r10, %r73;
	and.pred  	%p46, %p44, %p45;
	@%p46 bra 	$L__BB3_45;
	mov.b32 	%r115, 0;
	st.shared.u32 	[%r8+404], %r115;
	bra.uni 	$L__BB3_46;
$L__BB3_45:
	ld.global.f32 	%f79, [%rd7+8];
	st.shared.f32 	[%r8+404], %f79;
$L__BB3_46:
	setp.lt.s32 	%p47, %r19, %r72;
	setp.lt.u32 	%p48, %r11, %r73;
	and.pred  	%p49, %p47, %p48;
	@%p49 bra 	$L__BB3_48;
	mov.b32 	%r116, 0;
	st.shared.u32 	[%r8+408], %r116;
	bra.uni 	$L__BB3_49;
$L__BB3_48:
	ld.global.f32 	%f80, [%rd7+12];
	st.shared.f32 	[%r8+408], %f80;
$L__BB3_49:
	setp.ge.u32 	%p50, %r3, %r73;
	mov.u32 	%r117, _ZZ37matrix_multiplication_kernel_prefetchE6tile_B;
	mad.lo.s32 	%r118, %r3, 132, %r117;
	mul.lo.s32 	%r21, %r3, %r74;
	add.s32 	%r22, %r4, %r2;
	setp.ge.s32 	%p51, %r22, %r74;
	add.s32 	%r23, %r118, %r86;
	or.pred  	%p52, %p50, %p51;
	@%p52 bra 	$L__BB3_51;
	add.s32 	%r122, %r22, %r21;
	mul.wide.s32 	%rd43, %r122, 4;
	add.s64 	%rd44, %rd2, %rd43;
	ld.global.f32 	%f81, [%rd44];
	st.shared.f32 	[%r23], %f81;
	bra.uni 	$L__BB3_52;
$L__BB3_51:
	mov.b32 	%r121, 0;
	st.shared.u32 	[%r23], %r121;
$L__BB3_52:
	setp.lt.u32 	%p53, %r3, %r73;
	add.s32 	%r24, %r22, 1;
	setp.lt.s32 	%p54, %r24, %r74;
	and.pred  	%p55, %p53, %p54;
	cvt.s64.s32 	%rd45, %r2;
	cvt.u64.u32 	%rd46, %r4;
	cvt.s64.s32 	%rd47, %r21;
	add.s64 	%rd8, %rd46, %rd45;
	add.s64 	%rd48, %rd8, %rd47;
	shl.b64 	%rd49, %rd48, 2;
	add.s64 	%rd9, %rd2, %rd49;
	@%p55 bra 	$L__BB3_54;
	mov.b32 	%r123, 0;
	st.shared.u32 	[%r23+4], %r123;
	bra.uni 	$L__BB3_55;
$L__BB3_54:
	ld.global.f32 	%f82, [%rd9+4];
	st.shared.f32 	[%r23+4], %f82;
$L__BB3_55:
	setp.lt.u32 	%p56, %r3, %r73;
	add.s32 	%r25, %r22, 2;
	setp.lt.s32 	%p57, %r25, %r74;
	and.pred  	%p58, %p56, %p57;
	@%p58 bra 	$L__BB3_57;
	mov.b32 	%r124, 0;
	st.shared.u32 	[%r23+8], %r124;
	bra.uni 	$L__BB3_58;
$L__BB3_57:
	ld.global.f32 	%f83, [%rd9+8];
	st.shared.f32 	[%r23+8], %f83;
$L__BB3_58:
	setp.lt.u32 	%p59, %r3, %r73;
	add.s32 	%r26, %r22, 3;
	setp.lt.s32 	%p60, %r26, %r74;
	and.pred  	%p61, %p59, %p60;
	@%p61 bra 	$L__BB3_60;
	mov.b32 	%r125, 0;
	st.shared.u32 	[%r23+12], %r125;
	bra.uni 	$L__BB3_61;
$L__BB3_60:
	ld.global.f32 	%f84, [%rd9+12];
	st.shared.f32 	[%r23+12], %f84;
$L__BB3_61:
	setp.lt.s32 	%p62, %r22, %r74;
	setp.lt.u32 	%p63, %r12, %r73;
	add.s32 	%r27, %r21, %r74;
	and.pred  	%p64, %p63, %p62;
	@%p64 bra 	$L__BB3_63;
	mov.b32 	%r126, 0;
	st.shared.u32 	[%r23+132], %r126;
	bra.uni 	$L__BB3_64;
$L__BB3_63:
	add.s32 	%r127, %r22, %r27;
	mul.wide.s32 	%rd50, %r127, 4;
	add.s64 	%rd51, %rd2, %rd50;
	ld.global.f32 	%f85, [%rd51];
	st.shared.f32 	[%r23+132], %f85;
$L__BB3_64:
	setp.lt.u32 	%p65, %r12, %r73;
	setp.lt.s32 	%p66, %r24, %r74;
	and.pred  	%p67, %p65, %p66;
	cvt.s64.s32 	%rd52, %r27;
	add.s64 	%rd53, %rd8, %rd52;
	shl.b64 	%rd54, %rd53, 2;
	add.s64 	%rd10, %rd2, %rd54;
	@%p67 bra 	$L__BB3_66;
	mov.b32 	%r128, 0;
	st.shared.u32 	[%r23+136], %r128;
	bra.uni 	$L__BB3_67;
$L__BB3_66:
	ld.global.f32 	%f86, [%rd10+4];
	st.shared.f32 	[%r23+136], %f86;
$L__BB3_67:
	setp.lt.u32 	%p68, %r12, %r73;
	setp.lt.s32 	%p69, %r25, %r74;
	and.pred  	%p70, %p68, %p69;
	@%p70 bra 	$L__BB3_69;
	mov.b32 	%r129, 0;
	st.shared.u32 	[%r23+140], %r129;
	bra.uni 	$L__BB3_70;
$L__BB3_69:
	ld.global.f32 	%f87, [%rd10+8];
	st.shared.f32 	[%r23+140], %f87;
$L__BB3_70:
	setp.lt.u32 	%p71, %r12, %r73;
	setp.lt.s32 	%p72, %r26, %r74;
	and.pred  	%p73, %p71, %p72;
	@%p73 bra 	$L__BB3_72;
	mov.b32 	%r130, 0;
	st.shared.u32 	[%r23+144], %r130;
	bra.uni 	$L__BB3_73;
$L__BB3_72:
	ld.global.f32 	%f88, [%rd10+12];
	st.shared.f32 	[%r23+144], %f88;
$L__BB3_73:
	setp.lt.s32 	%p74, %r22, %r74;
	setp.lt.u32 	%p75, %r15, %r73;
	add.s32 	%r28, %r27, %r74;
	and.pred  	%p76, %p75, %p74;
	@%p76 bra 	$L__BB3_75;
	mov.b32 	%r131, 0;
	st.shared.u32 	[%r23+264], %r131;
	bra.uni 	$L__BB3_76;
$L__BB3_75:
	add.s32 	%r132, %r22, %r28;
	mul.wide.s32 	%rd55, %r132, 4;
	add.s64 	%rd56, %rd2, %rd55;
	ld.global.f32 	%f89, [%rd56];
	st.shared.f32 	[%r23+264], %f89;
$L__BB3_76:
	setp.lt.u32 	%p77, %r15, %r73;
	setp.lt.s32 	%p78, %r24, %r74;
	and.pred  	%p79, %p77, %p78;
	cvt.s64.s32 	%rd57, %r28;
	add.s64 	%rd58, %rd8, %rd57;
	shl.b64 	%rd59, %rd58, 2;
	add.s64 	%rd11, %rd2, %rd59;
	@%p79 bra 	$L__BB3_78;
	mov.b32 	%r133, 0;
	st.shared.u32 	[%r23+268], %r133;
	bra.uni 	$L__BB3_79;
$L__BB3_78:
	ld.global.f32 	%f90, [%rd11+4];
	st.shared.f32 	[%r23+268], %f90;
$L__BB3_79:
	setp.lt.u32 	%p80, %r15, %r73;
	setp.lt.s32 	%p81, %r25, %r74;
	and.pred  	%p82, %p80, %p81;
	@%p82 bra 	$L__BB3_81;
	mov.b32 	%r134, 0;
	st.shared.u32 	[%r23+272], %r134;
	bra.uni 	$L__BB3_82;
$L__BB3_81:
	ld.global.f32 	%f91, [%rd11+8];
	st.shared.f32 	[%r23+272], %f91;
$L__BB3_82:
	setp.lt.u32 	%p83, %r15, %r73;
	setp.lt.s32 	%p84, %r26, %r74;
	and.pred  	%p85, %p83, %p84;
	@%p85 bra 	$L__BB3_84;
	mov.b32 	%r135, 0;
	st.shared.u32 	[%r23+276], %r135;
	bra.uni 	$L__BB3_85;
$L__BB3_84:
	ld.global.f32 	%f92, [%rd11+12];
	st.shared.f32 	[%r23+276], %f92;
$L__BB3_85:
	setp.lt.s32 	%p86, %r22, %r74;
	setp.lt.u32 	%p87, %r18, %r73;
	add.s32 	%r29, %r28, %r74;
	and.pred  	%p88, %p87, %p86;
	@%p88 bra 	$L__BB3_87;
	mov.b32 	%r136, 0;
	st.shared.u32 	[%r23+396], %r136;
	bra.uni 	$L__BB3_88;
$L__BB3_87:
	add.s32 	%r137, %r22, %r29;
	mul.wide.s32 	%rd60, %r137, 4;
	add.s64 	%rd61, %rd2, %rd60;
	ld.global.f32 	%f93, [%rd61];
	st.shared.f32 	[%r23+396], %f93;
$L__BB3_88:
	setp.lt.u32 	%p89, %r18, %r73;
	setp.lt.s32 	%p90, %r24, %r74;
	and.pred  	%p91, %p89, %p90;
	cvt.s64.s32 	%rd62, %r29;
	add.s64 	%rd63, %rd8, %rd62;
	shl.b64 	%rd64, %rd63, 2;
	add.s64 	%rd12, %rd2, %rd64;
	@%p91 bra 	$L__BB3_90;
	mov.b32 	%r138, 0;
	st.shared.u32 	[%r23+400], %r138;
	bra.uni 	$L__BB3_91;
$L__BB3_90:
	ld.global.f32 	%f94, [%rd12+4];
	st.shared.f32 	[%r23+400], %f94;
$L__BB3_91:
	setp.lt.u32 	%p92, %r18, %r73;
	setp.lt.s32 	%p93, %r25, %r74;
	and.pred  	%p94, %p92, %p93;
	@%p94 bra 	$L__BB3_93;
	mov.b32 	%r139, 0;
	st.shared.u32 	[%r23+404], %r139;
	bra.uni 	$L__BB3_94;
$L__BB3_93:
	ld.global.f32 	%f95, [%rd12+8];
	st.shared.f32 	[%r23+404], %f95;
$L__BB3_94:
	setp.lt.u32 	%p95, %r18, %r73;
	setp.lt.s32 	%p96, %r26, %r74;
	and.pred  	%p97, %p95, %p96;
	@%p97 bra 	$L__BB3_96;
	mov.b32 	%r140, 0;
	st.shared.u32 	[%r23+408], %r140;
	bra.uni 	$L__BB3_97;
$L__BB3_96:
	ld.global.f32 	%f96, [%rd12+12];
	st.shared.f32 	[%r23+408], %f96;
$L__BB3_97:
	setp.lt.s32 	%p98, %r73, 1;
	bar.sync 	0;
	mov.f32 	%f195, 0f00000000;
	mov.f32 	%f196, %f195;
	mov.f32 	%f197, %f195;
	mov.f32 	%f198, %f195;
	mov.f32 	%f199, %f195;
	mov.f32 	%f200, %f195;
	mov.f32 	%f201, %f195;
	mov.f32 	%f202, %f195;
	mov.f32 	%f203, %f195;
	mov.f32 	%f204, %f195;
	mov.f32 	%f205, %f195;
	mov.f32 	%f206, %f195;
	mov.f32 	%f207, %f195;
	mov.f32 	%f208, %f195;
	mov.f32 	%f209, %f195;
	mov.f32 	%f210, %f195;
	@%p98 bra 	$L__BB3_199;
	max.s32 	%r30, %r5, 1;
	add.s32 	%r31, %r3, %r1;
	add.s32 	%r32, %r31, 3;
	add.s32 	%r33, %r4, %r2;
	mov.b32 	%r237, 0;
	mov.f32 	%f195, 0f00000000;
	cvt.s64.s32 	%rd87, %r2;
	mov.u32 	%r238, %r237;
$L__BB3_99:
	xor.b32  	%r39, %r238, 1;
	add.s32 	%r237, %r237, 1;
	setp.ge.s32 	%p99, %r237, %r5;
	@%p99 bra 	$L__BB3_196;
	setp.ge.s32 	%p100, %r31, %r72;
	shl.b32 	%r142, %r237, 5;
	mov.u32 	%r143, _ZZ37matrix_multiplication_kernel_prefetchE6tile_A;
	mad.lo.s32 	%r144, %r39, 4224, %r143;
	mad.lo.s32 	%r145, %r3, 132, %r144;
	add.s32 	%r146, %r4, %r142;
	setp.ge.s32 	%p101, %r146, %r73;
	shl.b32 	%r147, %r4, 2;
	add.s32 	%r42, %r145, %r147;
	or.pred  	%p102, %p100, %p101;
	@%p102 bra 	$L__BB3_102;
	mad.lo.s32 	%r149, %r31, %r73, %r146;
	mul.wide.u32 	%rd65, %r149, 4;
	add.s64 	%rd66, %rd1, %rd65;
	ld.global.f32 	%f99, [%rd66];
	st.shared.f32 	[%r42], %f99;
	bra.uni 	$L__BB3_103;
$L__BB3_102:
	mov.b32 	%r148, 0;
	st.shared.u32 	[%r42], %r148;
$L__BB3_103:
	setp.lt.s32 	%p103, %r31, %r72;
	add.s32 	%r43, %r146, 1;
	setp.lt.s32 	%p104, %r43, %r73;
	and.pred  	%p105, %p103, %p104;
	mul.lo.s32 	%r150, %r31, %r73;
	cvt.u64.u32 	%rd67, %r150;
	cvt.u64.u32 	%rd13, %r146;
	add.s64 	%rd68, %rd13, %rd67;
	shl.b64 	%rd69, %rd68, 2;
	add.s64 	%rd14, %rd1, %rd69;
	@%p105 bra 	$L__BB3_105;
	mov.b32 	%r151, 0;
	st.shared.u32 	[%r42+4], %r151;
	bra.uni 	$L__BB3_106;
$L__BB3_105:
	ld.global.f32 	%f100, [%rd14+4];
	st.shared.f32 	[%r42+4], %f100;
$L__BB3_106:
	add.s32 	%r44, %r146, 2;
	setp.lt.s32 	%p107, %r44, %r73;
	and.pred  	%p108, %p103, %p107;
	@%p108 bra 	$L__BB3_108;
	mov.b32 	%r152, 0;
	st.shared.u32 	[%r42+8], %r152;
	bra.uni 	$L__BB3_109;
$L__BB3_108:
	ld.global.f32 	%f101, [%rd14+8];
	st.shared.f32 	[%r42+8], %f101;
$L__BB3_109:
	add.s32 	%r45, %r146, 3;
	setp.lt.s32 	%p110, %r45, %r73;
	and.pred  	%p111, %p103, %p110;
	@%p111 bra 	$L__BB3_111;
	mov.b32 	%r153, 0;
	st.shared.u32 	[%r42+12], %r153;
	bra.uni 	$L__BB3_112;
$L__BB3_111:
	ld.global.f32 	%f102, [%rd14+12];
	st.shared.f32 	[%r42+12], %f102;
$L__BB3_112:
	setp.lt.s32 	%p112, %r146, %r73;
	add.s32 	%r154, %r31, 1;
	setp.lt.s32 	%p113, %r154, %r72;
	and.pred  	%p114, %p113, %p112;
	@%p114 bra 	$L__BB3_114;
	mov.b32 	%r155, 0;
	st.shared.u32 	[%r42+132], %r155;
	bra.uni 	$L__BB3_115;
$L__BB3_114:
	mad.lo.s32 	%r156, %r73, %r31, %r73;
	add.s32 	%r157, %r146, %r156;
	mul.wide.u32 	%rd70, %r157, 4;
	add.s64 	%rd71, %rd1, %rd70;
	ld.global.f32 	%f103, [%rd71];
	st.shared.f32 	[%r42+132], %f103;
$L__BB3_115:
	add.s32 	%r158, %r31, 1;
	setp.lt.s32 	%p116, %r158, %r72;
	and.pred  	%p117, %p116, %p104;
	mad.lo.s32 	%r159, %r73, %r31, %r73;
	cvt.u64.u32 	%rd72, %r159;
	add.s64 	%rd73, %rd13, %rd72;
	shl.b64 	%rd74, %rd73, 2;
	add.s64 	%rd15, %rd1, %rd74;
	@%p117 bra 	$L__BB3_117;
	mov.b32 	%r160, 0;
	st.shared.u32 	[%r42+136], %r160;
	bra.uni 	$L__BB3_118;
$L__BB3_117:
	ld.global.f32 	%f104, [%rd15+4];
	st.shared.f32 	[%r42+136], %f104;
$L__BB3_118:
	add.s32 	%r161, %r31, 1;
	setp.lt.s32 	%p119, %r161, %r72;
	and.pred  	%p120, %p119, %p107;
	@%p120 bra 	$L__BB3_120;
	mov.b32 	%r162, 0;
	st.shared.u32 	[%r42+140], %r162;
	bra.uni 	$L__BB3_121;
$L__BB3_120:
	ld.global.f32 	%f105, [%rd15+8];
	st.shared.f32 	[%r42+140], %f105;
$L__BB3_121:
	add.s32 	%r163, %r31, 1;
	setp.lt.s32 	%p122, %r163, %r72;
	and.pred  	%p123, %p122, %p110;
	@%p123 bra 	$L__BB3_123;
	mov.b32 	%r164, 0;
	st.shared.u32 	[%r42+144], %r164;
	bra.uni 	$L__BB3_124;
$L__BB3_123:
	ld.global.f32 	%f106, [%rd15+12];
	st.shared.f32 	[%r42+144], %f106;
$L__BB3_124:
	add.s32 	%r165, %r31, 2;
	setp.lt.s32 	%p125, %r165, %r72;
	and.pred  	%p126, %p125, %p112;
	@%p126 bra 	$L__BB3_126;
	mov.b32 	%r166, 0;
	st.shared.u32 	[%r42+264], %r166;
	bra.uni 	$L__BB3_127;
$L__BB3_126:
	add.s32 	%r167, %r31, 2;
	mad.lo.s32 	%r168, %r167, %r73, %r146;
	mul.wide.u32 	%rd75, %r168, 4;
	add.s64 	%rd76, %rd1, %rd75;
	ld.global.f32 	%f107, [%rd76];
	st.shared.f32 	[%r42+264], %f107;
$L__BB3_127:
	setp.lt.s32 	%p127, %r43, %r73;
	add.s32 	%r169, %r31, 2;
	setp.lt.s32 	%p128, %r169, %r72;
	and.pred  	%p129, %p128, %p127;
	mul.lo.s32 	%r170, %r169, %r73;
	cvt.u64.u32 	%rd77, %r170;
	add.s64 	%rd78, %rd13, %rd77;
	shl.b64 	%rd79, %rd78, 2;
	add.s64 	%rd16, %rd1, %rd79;
	@%p129 bra 	$L__BB3_129;
	mov.b32 	%r171, 0;
	st.shared.u32 	[%r42+268], %r171;
	bra.uni 	$L__BB3_130;
$L__BB3_129:
	ld.global.f32 	%f108, [%rd16+4];
	st.shared.f32 	[%r42+268], %f108;
$L__BB3_130:
	setp.lt.s32 	%p130, %r44, %r73;
	add.s32 	%r172, %r31, 2;
	setp.lt.s32 	%p131, %r172, %r72;
	and.pred  	%p132, %p131, %p130;
	@%p132 bra 	$L__BB3_132;
	mov.b32 	%r173, 0;
	st.shared.u32 	[%r42+272], %r173;
	bra.uni 	$L__BB3_133;
$L__BB3_132:
	ld.global.f32 	%f109, [%rd16+8];
	st.shared.f32 	[%r42+272], %f109;
$L__BB3_133:
	setp.lt.s32 	%p133, %r45, %r73;
	add.s32 	%r174, %r31, 2;
	setp.lt.s32 	%p134, %r174, %r72;
	and.pred  	%p135, %p134, %p133;
	@%p135 bra 	$L__BB3_135;
	mov.b32 	%r175, 0;
	st.shared.u32 	[%r42+276], %r175;
	bra.uni 	$L__BB3_136;
$L__BB3_135:
	ld.global.f32 	%f110, [%rd16+12];
	st.shared.f32 	[%r42+276], %f110;
$L__BB3_136:
	setp.lt.s32 	%p136, %r146, %r73;
	setp.lt.s32 	%p137, %r32, %r72;
	and.pred  	%p138, %p137, %p136;
	@%p138 bra 	$L__BB3_138;
	mov.b32 	%r176, 0;
	st.shared.u32 	[%r42+396], %r176;
	bra.uni 	$L__BB3_139;
$L__BB3_138:
	mad.lo.s32 	%r177, %r32, %r73, %r146;
	mul.wide.u32 	%rd80, %r177, 4;
	add.s64 	%rd81, %rd1, %rd80;
	ld.global.f32 	%f111, [%rd81];
	st.shared.f32 	[%r42+396], %f111;
$L__BB3_139:
	and.pred  	%p141, %p137, %p127;
	mul.lo.s32 	%r178, %r32, %r73;
	cvt.u64.u32 	%rd82, %r178;
	add.s64 	%rd83, %rd13, %rd82;
	shl.b64 	%rd84, %rd83, 2;
	add.s64 	%rd17, %rd1, %rd84;
	@%p141 bra 	$L__BB3_141;
	mov.b32 	%r179, 0;
	st.shared.u32 	[%r42+400], %r179;
	bra.uni 	$L__BB3_142;
$L__BB3_141:
	ld.global.f32 	%f112, [%rd17+4];
	st.shared.f32 	[%r42+400], %f112;
$L__BB3_142:
	and.pred  	%p144, %p137, %p130;
	@%p144 bra 	$L__BB3_144;
	mov.b32 	%r180, 0;
	st.shared.u32 	[%r42+404], %r180;
	bra.uni 	$L__BB3_145;
$L__BB3_144:
	ld.global.f32 	%f113, [%rd17+8];
	st.shared.f32 	[%r42+404], %f113;
$L__BB3_145:
	and.pred  	%p147, %p137, %p133;
	@%p147 bra 	$L__BB3_147;
	mov.b32 	%r181, 0;
	st.shared.u32 	[%r42+408], %r181;
	bra.uni 	$L__BB3_148;
$L__BB3_147:
	ld.global.f32 	%f114, [%rd17+12];
	st.shared.f32 	[%r42+408], %f114;
$L__BB3_148:
	setp.ge.s32 	%p148, %r33, %r74;
	mov.u32 	%r182, _ZZ37matrix_multiplication_kernel_prefetchE6tile_B;
	mad.lo.s32 	%r183, %r39, 4224, %r182;
	shl.b32 	%r184, %r237, 5;
	add.s32 	%r46, %r3, %r184;
	setp.ge.s32 	%p149, %r46, %r73;
	mad.lo.s32 	%r185, %r3, 132, %r183;
	mul.lo.s32 	%r47, %r46, %r74;
	shl.b32 	%r186, %r4, 2;
	add.s32 	%r48, %r185, %r186;
	or.pred  	%p150, %p149, %p148;
	@%p150 bra 	$L__BB3_150;
	add.s32 	%r188, %r33, %r47;
	mul.wide.s32 	%rd85, %r188, 4;
	add.s64 	%rd86, %rd2, %rd85;
	ld.global.f32 	%f115, [%rd86];
	st.shared.f32 	[%r48], %f115;
	bra.uni 	$L__BB3_151;
$L__BB3_150:
	mov.b32 	%r187, 0;
	st.shared.u32 	[%r48], %r187;
$L__BB3_151:
	setp.lt.s32 	%p151, %r46, %r73;
	add.s32 	%r189, %r33, 1;
	setp.lt.s32 	%p152, %r189, %r74;
	and.pred  	%p153, %p151, %p152;
	cvt.u64.u32 	%rd88, %r4;
	cvt.s64.s32 	%rd89, %r47;
	add.s64 	%rd18, %rd88, %rd87;
	add.s64 	%rd90, %rd18, %rd89;
	shl.b64 	%rd91, %rd90, 2;
	add.s64 	%rd19, %rd2, %rd91;
	@%p153 bra 	$L__BB3_153;
	mov.b32 	%r190, 0;
	st.shared.u32 	[%r48+4], %r190;
	bra.uni 	$L__BB3_154;
$L__BB3_153:
	ld.global.f32 	%f116, [%rd19+4];
	st.shared.f32 	[%r48+4], %f116;
$L__BB3_154:
	add.s32 	%r191, %r33, 2;
	setp.lt.s32 	%p155, %r191, %r74;
	and.pred  	%p156, %p151, %p155;
	@%p156 bra 	$L__BB3_156;
	mov.b32 	%r192, 0;
	st.shared.u32 	[%r48+8], %r192;
	bra.uni 	$L__BB3_157;
$L__BB3_156:
	ld.global.f32 	%f117, [%rd19+8];
	st.shared.f32 	[%r48+8], %f117;
$L__BB3_157:
	add.s32 	%r193, %r33, 3;
	setp.lt.s32 	%p158, %r193, %r74;
	and.pred  	%p159, %p151, %p158;
	@%p159 bra 	$L__BB3_159;
	mov.b32 	%r194, 0;
	st.shared.u32 	[%r48+12], %r194;
	bra.uni 	$L__BB3_160;
$L__BB3_159:
	ld.global.f32 	%f118, [%rd19+12];
	st.shared.f32 	[%r48+12], %f118;
$L__BB3_160:
	setp.lt.s32 	%p160, %r33, %r74;
	add.s32 	%r49, %r46, 1;
	setp.lt.s32 	%p161, %r49, %r73;
	mad.lo.s32 	%r50, %r74, %r46, %r74;
	and.pred  	%p162, %p161, %p160;
	@%p162 bra 	$L__BB3_162;
	mov.b32 	%r195, 0;
	st.shared.u32 	[%r48+132], %r195;
	bra.uni 	$L__BB3_163;
$L__BB3_162:
	add.s32 	%r196, %r33, %r50;
	mul.wide.s32 	%rd92, %r196, 4;
	add.s64 	%rd93, %rd2, %rd92;
	ld.global.f32 	%f119, [%rd93];
	st.shared.f32 	[%r48+132], %f119;
$L__BB3_163:
	add.s32 	%r197, %r33, 1;
	setp.lt.s32 	%p164, %r197, %r74;
	and.pred  	%p165, %p161, %p164;
	cvt.s64.s32 	%rd94, %r50;
	add.s64 	%rd95, %rd18, %rd94;
	shl.b64 	%rd96, %rd95, 2;
	add.s64 	%rd20, %rd2, %rd96;
	@%p165 bra 	$L__BB3_165;
	mov.b32 	%r198, 0;
	st.shared.u32 	[%r48+136], %r198;
	bra.uni 	$L__BB3_166;
$L__BB3_165:
	ld.global.f32 	%f120, [%rd20+4];
	st.shared.f32 	[%r48+136], %f120;
$L__BB3_166:
	add.s32 	%r199, %r33, 2;
	setp.lt.s32 	%p167, %r199, %r74;
	and.pred  	%p168, %p161, %p167;
	@%p168 bra 	$L__BB3_168;
	mov.b32 	%r200, 0;
	st.shared.u32 	[%r48+140], %r200;
	bra.uni 	$L__BB3_169;
$L__BB3_168:
	ld.global.f32 	%f121, [%rd20+8];
	st.shared.f32 	[%r48+140], %f121;
$L__BB3_169:
	add.s32 	%r201, %r33, 3;
	setp.lt.s32 	%p170, %r201, %r74;
	and.pred  	%p171, %p161, %p170;
	@%p171 bra 	$L__BB3_171;
	mov.b32 	%r202, 0;
	st.shared.u32 	[%r48+144], %r202;
	bra.uni 	$L__BB3_172;
$L__BB3_171:
	ld.global.f32 	%f122, [%rd20+12];
	st.shared.f32 	[%r48+144], %f122;
$L__BB3_172:
	add.s32 	%r51, %r46, 2;
	setp.lt.s32 	%p173, %r51, %r73;
	mul.lo.s32 	%r52, %r51, %r74;
	and.pred  	%p174, %p173, %p160;
	@%p174 bra 	$L__BB3_174;
	mov.b32 	%r203, 0;
	st.shared.u32 	[%r48+264], %r203;
	bra.uni 	$L__BB3_175;
$L__BB3_174:
	add.s32 	%r204, %r33, %r52;
	mul.wide.s32 	%rd97, %r204, 4;
	add.s64 	%rd98, %rd2, %rd97;
	ld.global.f32 	%f123, [%rd98];
	st.shared.f32 	[%r48+264], %f123;
$L__BB3_175:
	add.s32 	%r205, %r33, 1;
	setp.lt.s32 	%p176, %r205, %r74;
	and.pred  	%p177, %p173, %p176;
	cvt.s64.s32 	%rd99, %r52;
	add.s64 	%rd100, %rd18, %rd99;
	shl.b64 	%rd101, %rd100, 2;
	add.s64 	%rd21, %rd2, %rd101;
	@%p177 bra 	$L__BB3_177;
	mov.b32 	%r206, 0;
	st.shared.u32 	[%r48+268], %r206;
	bra.uni 	$L__BB3_178;
$L__BB3_177:
	ld.global.f32 	%f124, [%rd21+4];
	st.shared.f32 	[%r48+268], %f124;
$L__BB3_178:
	add.s32 	%r207, %r33, 2;
	setp.lt.s32 	%p179, %r207, %r74;
	and.pred  	%p180, %p173, %p179;
	@%p180 bra 	$L__BB3_180;
	mov.b32 	%r208, 0;
	st.shared.u32 	[%r48+272], %r208;
	bra.uni 	$L__BB3_181;
$L__BB3_180:
	ld.global.f32 	%f125, [%rd21+8];
	st.shared.f32 	[%r48+272], %f125;
$L__BB3_181:
	add.s32 	%r209, %r33, 3;
	setp.lt.s32 	%p182, %r209, %r74;
	and.pred  	%p183, %p173, %p182;
	@%p183 bra 	$L__BB3_183;
	mov.b32 	%r210, 0;
	st.shared.u32 	[%r48+276], %r210;
	bra.uni 	$L__BB3_184;
$L__BB3_183:
	ld.global.f32 	%f126, [%rd21+12];
	st.shared.f32 	[%r48+276], %f126;
$L__BB3_184:
	add.s32 	%r53, %r46, 3;
	setp.lt.s32 	%p185, %r53, %r73;
	mul.lo.s32 	%r54, %r53, %r74;
	and.pred  	%p186, %p185, %p160;
	@%p186 bra 	$L__BB3_186;
	mov.b32 	%r211, 0;
	st.shared.u32 	[%r48+396], %r211;
	bra.uni 	$L__BB3_187;
$L__BB3_186:
	add.s32 	%r212, %r33, %r54;
	mul.wide.s32 	%rd102, %r212, 4;
	add.s64 	%rd103, %rd2, %rd102;
	ld.global.f32 	%f127, [%rd103];
	st.shared.f32 	[%r48+396], %f127;
$L__BB3_187:
	add.s32 	%r213, %r33, 1;
	setp.lt.s32 	%p188, %r213, %r74;
	and.pred  	%p189, %p185, %p188;
	cvt.s64.s32 	%rd104, %r54;
	add.s64 	%rd105, %rd18, %rd104;
	shl.b64 	%rd106, %rd105, 2;
	add.s64 	%rd22, %rd2, %rd106;
	@%p189 bra 	$L__BB3_189;
	mov.b32 	%r214, 0;
	st.shared.u32 	[%r48+400], %r214;
	bra.uni 	$L__BB3_190;
$L__BB3_189:
	ld.global.f32 	%f128, [%rd22+4];
	st.shared.f32 	[%r48+400], %f128;
$L__BB3_190:
	add.s32 	%r215, %r33, 2;
	setp.lt.s32 	%p191, %r215, %r74;
	and.pred  	%p192, %p185, %p191;
	@%p192 bra 	$L__BB3_192;
	mov.b32 	%r216, 0;
	st.shared.u32 	[%r48+404], %r216;
	bra.uni 	$L__BB3_193;
$L__BB3_192:
	ld.global.f32 	%f129, [%rd22+8];
	st.shared.f32 	[%r48+404], %f129;
$L__BB3_193:
	add.s32 	%r217, %r33, 3;
	setp.lt.s32 	%p194, %r217, %r74;
	and.pred  	%p195, %p185, %p194;
	@%p195 bra 	$L__BB3_195;
	mov.b32 	%r218, 0;
	st.shared.u32 	[%r48+408], %r218;
	bra.uni 	$L__BB3_196;
$L__BB3_195:
	ld.global.f32 	%f130, [%rd22+12];
	st.shared.f32 	[%r48+408], %f130;
$L__BB3_196:
	mul.lo.s32 	%r220, %r238, 4224;
	mov.u32 	%r221, %tid.x;
	shl.b32 	%r222, %r221, 4;
	mov.u32 	%r223, _ZZ37matrix_multiplication_kernel_prefetchE6tile_B;
	add.s32 	%r224, %r222, %r223;
	add.s32 	%r225, %r224, %r220;
	add.s32 	%r240, %r225, 132;
	mov.u32 	%r226, %tid.y;
	mov.u32 	%r227, _ZZ37matrix_multiplication_kernel_prefetchE6tile_A;
	mad.lo.s32 	%r228, %r226, 528, %r227;
	add.s32 	%r229, %r228, %r220;
	add.s32 	%r239, %r229, 264;
	mov.b32 	%r241, 132;
$L__BB3_197:
	ld.shared.f32 	%f131, [%r239+-264];
	ld.shared.f32 	%f132, [%r239+-132];
	ld.shared.f32 	%f133, [%r239];
	ld.shared.f32 	%f134, [%r239+132];
	ld.shared.f32 	%f135, [%r240+-132];
	ld.shared.f32 	%f136, [%r240+-128];
	ld.shared.f32 	%f137, [%r240+-124];
	ld.shared.f32 	%f138, [%r240+-120];
	fma.rn.f32 	%f139, %f131, %f135, %f202;
	fma.rn.f32 	%f140, %f131, %f136, %f201;
	fma.rn.f32 	%f141, %f131, %f137, %f200;
	fma.rn.f32 	%f142, %f131, %f138, %f199;
	fma.rn.f32 	%f143, %f132, %f135, %f198;
	fma.rn.f32 	%f144, %f132, %f136, %f197;
	fma.rn.f32 	%f145, %f132, %f137, %f196;
	fma.rn.f32 	%f146, %f132, %f138, %f195;
	fma.rn.f32 	%f147, %f133, %f135, %f203;
	fma.rn.f32 	%f148, %f133, %f136, %f204;
	fma.rn.f32 	%f149, %f133, %f137, %f205;
	fma.rn.f32 	%f150, %f133, %f138, %f206;
	fma.rn.f32 	%f151, %f134, %f135, %f207;
	fma.rn.f32 	%f152, %f134, %f136, %f208;
	fma.rn.f32 	%f153, %f134, %f137, %f209;
	fma.rn.f32 	%f154, %f134, %f138, %f210;
	ld.shared.f32 	%f155, [%r239+-260];
	ld.shared.f32 	%f156, [%r239+-128];
	ld.shared.f32 	%f157, [%r239+4];
	ld.shared.f32 	%f158, [%r239+136];
	ld.shared.f32 	%f159, [%r240];
	ld.shared.f32 	%f160, [%r240+4];
	ld.shared.f32 	%f161, [%r240+8];
	ld.shared.f32 	%f162, [%r240+12];
	fma.rn.f32 	%f202, %f155, %f159, %f139;
	fma.rn.f32 	%f201, %f155, %f160, %f140;
	fma.rn.f32 	%f200, %f155, %f161, %f141;
	fma.rn.f32 	%f199, %f155, %f162, %f142;
	fma.rn.f32 	%f198, %f156, %f159, %f143;
	fma.rn.f32 	%f197, %f156, %f160, %f144;
	fma.rn.f32 	%f196, %f156, %f161, %f145;
	fma.rn.f32 	%f195, %f156, %f162, %f146;
	fma.rn.f32 	%f203, %f157, %f159, %f147;
	fma.rn.f32 	%f204, %f157, %f160, %f148;
	fma.rn.f32 	%f205, %f157, %f161, %f149;
	fma.rn.f32 	%f206, %f157, %f162, %f150;
	fma.rn.f32 	%f207, %f158, %f159, %f151;
	fma.rn.f32 	%f208, %f158, %f160, %f152;
	fma.rn.f32 	%f209, %f158, %f161, %f153;
	fma.rn.f32 	%f210, %f158, %f162, %f154;
	add.s32 	%r241, %r241, 264;
	add.s32 	%r240, %r240, 264;
	add.s32 	%r239, %r239, 8;
	setp.ne.s32 	%p196, %r241, 4356;
	@%p196 bra 	$L__BB3_197;
	bar.sync 	0;
	setp.eq.s32 	%p197, %r237, %r30;
	mov.u32 	%r238, %r39;
	@%p197 bra 	$L__BB3_199;
	bra.uni 	$L__BB3_99;
$L__BB3_199:
	mov.u32 	%r230, %ctaid.y;
	shl.b32 	%r231, %r230, 5;
	add.s32 	%r34, %r231, %r3;
	add.s32 	%r35, %r2, %r4;
	setp.lt.s32 	%p198, %r34, %r72;
	mul.lo.s32 	%r36, %r34, %r74;
	setp.lt.s32 	%p199, %r35, %r74;
	and.pred  	%p200, %p198, %p199;
	@%p200 bra 	$L__BB3_200;
	bra.uni 	$L__BB3_201;
$L__BB3_200:
	add.s32 	%r233, %r35, %r36;
	mul.wide.s32 	%rd107, %r233, 4;
	add.s64 	%rd108, %rd3, %rd107;
	st.global.f32 	[%rd108], %f202;
$L__BB3_201:
	setp.ge.s32 	%p201, %r34, %r72;
	add.s32 	%r63, %r35, 1;
	setp.ge.s32 	%p202, %r63, %r74;
	cvt.s64.s32 	%rd109, %r36;
	cvt.s64.s32 	%rd23, %r35;
	add.s64 	%rd110, %rd23, %rd109;
	shl.b64 	%rd111, %rd110, 2;
	add.s64 	%rd24, %rd3, %rd111;
	or.pred  	%p203, %p201, %p202;
	@%p203 bra 	$L__BB3_203;
	st.global.f32 	[%rd24+4], %f201;
$L__BB3_203:
	setp.ge.s32 	%p204, %r34, %r72;
	add.s32 	%r64, %r35, 2;
	setp.ge.s32 	%p205, %r64, %r74;
	or.pred  	%p206, %p204, %p205;
	@%p206 bra 	$L__BB3_205;
	st.global.f32 	[%rd24+8], %f200;
$L__BB3_205:
	setp.ge.s32 	%p207, %r34, %r72;
	add.s32 	%r65, %r35, 3;
	setp.ge.s32 	%p208, %r65, %r74;
	or.pred  	%p209, %p207, %p208;
	@%p209 bra 	$L__BB3_207;
	st.global.f32 	[%rd24+12], %f199;
$L__BB3_207:
	setp.ge.s32 	%p210, %r35, %r74;
	add.s32 	%r66, %r34, 1;
	setp.ge.s32 	%p211, %r66, %r72;
	add.s32 	%r67, %r36, %r74;
	or.pred  	%p212, %p211, %p210;
	@%p212 bra 	$L__BB3_209;
	add.s32 	%r234, %r35, %r67;
	mul.wide.s32 	%rd112, %r234, 4;
	add.s64 	%rd113, %rd3, %rd112;
	st.global.f32 	[%rd113], %f198;
$L__BB3_209:
	setp.ge.s32 	%p213, %r66, %r72;
	setp.ge.s32 	%p214, %r63, %r74;
	cvt.s64.s32 	%rd114, %r67;
	add.s64 	%rd115, %rd23, %rd114;
	shl.b64 	%rd116, %rd115, 2;
	add.s64 	%rd25, %rd3, %rd116;
	or.pred  	%p215, %p213, %p214;
	@%p215 bra 	$L__BB3_211;
	st.global.f32 	[%rd25+4], %f197;
$L__BB3_211:
	setp.ge.s32 	%p216, %r66, %r72;
	setp.ge.s32 	%p217, %r64, %r74;
	or.pred  	%p218, %p216, %p217;
	@%p218 bra 	$L__BB3_213;
	st.global.f32 	[%rd25+8], %f196;
$L__BB3_213:
	setp.ge.s32 	%p219, %r66, %r72;
	setp.ge.s32 	%p220, %r65, %r74;
	or.pred  	%p221, %p219, %p220;
	@%p221 bra 	$L__BB3_215;
	st.global.f32 	[%rd25+12], %f195;
$L__BB3_215:
	setp.ge.s32 	%p222, %r35, %r74;
	add.s32 	%r68, %r34, 2;
	setp.ge.s32 	%p223, %r68, %r72;
	add.s32 	%r69, %r67, %r74;
	or.pred  	%p224, %p223, %p222;
	@%p224 bra 	$L__BB3_217;
	add.s32 	%r235, %r35, %r69;
	mul.wide.s32 	%rd117, %r235, 4;
	add.s64 	%rd118, %rd3, %rd117;
	st.global.f32 	[%rd118], %f203;
$L__BB3_217:
	setp.ge.s32 	%p225, %r68, %r72;
	setp.ge.s32 	%p226, %r63, %r74;
	cvt.s64.s32 	%rd119, %r69;
	add.s64 	%rd120, %rd23, %rd119;
	shl.b64 	%rd121, %rd120, 2;
	add.s64 	%rd26, %rd3, %rd121;
	or.pred  	%p227, %p225, %p226;
	@%p227 bra 	$L__BB3_219;
	st.global.f32 	[%rd26+4], %f204;
$L__BB3_219:
	setp.ge.s32 	%p228, %r68, %r72;
	setp.ge.s32 	%p229, %r64, %r74;
	or.pred  	%p230, %p228, %p229;
	@%p230 bra 	$L__BB3_221;
	st.global.f32 	[%rd26+8], %f205;
$L__BB3_221:
	setp.ge.s32 	%p231, %r68, %r72;
	setp.ge.s32 	%p232, %r65, %r74;
	or.pred  	%p233, %p231, %p232;
	@%p233 bra 	$L__BB3_223;
	st.global.f32 	[%rd26+12], %f206;
$L__BB3_223:
	setp.ge.s32 	%p234, %r35, %r74;
	add.s32 	%r70, %r34, 3;
	setp.ge.s32 	%p235, %r70, %r72;
	add.s32 	%r71, %r69, %r74;
	or.pred  	%p236, %p235, %p234;
	@%p236 bra 	$L__BB3_225;
	add.s32 	%r236, %r35, %r71;
	mul.wide.s32 	%rd122, %r236, 4;
	add.s64 	%rd123, %rd3, %rd122;
	st.global.f32 	[%rd123], %f207;
$L__BB3_225:
	setp.ge.s32 	%p237, %r70, %r72;
	setp.ge.s32 	%p238, %r63, %r74;
	cvt.s64.s32 	%rd124, %r71;
	add.s64 	%rd125, %rd23, %rd124;
	shl.b64 	%rd126, %rd125, 2;
	add.s64 	%rd27, %rd3, %rd126;
	or.pred  	%p239, %p237, %p238;
	@%p239 bra 	$L__BB3_227;
	st.global.f32 	[%rd27+4], %f208;
$L__BB3_227:
	setp.ge.s32 	%p240, %r70, %r72;
	setp.ge.s32 	%p241, %r64, %r74;
	or.pred  	%p242, %p240, %p241;
	@%p242 bra 	$L__BB3_229;
	st.global.f32 	[%rd27+8], %f209;
$L__BB3_229:
	setp.ge.s32 	%p243, %r70, %r72;
	setp.ge.s32 	%p244, %r65, %r74;
	or.pred  	%p245, %p243, %p244;
	@%p245 bra 	$L__BB3_231;
	st.global.f32 	[%rd27+12], %f210;
$L__BB3_231:
	ret;

}


// ===== COMPILED SASS (sm_100) =====

	.target	sm_100

	.elftype	@"ET_EXEC"


//--------------------- .note.nv.tkinfo           --------------------------
	.section	.note.nv.tkinfo,"",@"SHT_NOTE"
	.sectionflags	@"SHF_NOTE_NV_TKINFO"
	.tkinfo
        /*0018*/ 	.word	0x00000002
        /*0030*/ 	.string	""
        /*0030*/ 	.string	"ptxas"
        /*0030*/ 	.string	"Cuda compilation tools, release 13.0, V13.0.88"
        /*0030*/ 	.string	"Build cuda_13.0.r13.0/compiler.36424714_0"
        /*0030*/ 	.string	"-arch sm_100 -m 64 "



//--------------------- .note.nv.cuinfo           --------------------------
	.section	.note.nv.cuinfo,"",@"SHT_NOTE"
	.sectionflags	@"SHF_NOTE_NV_CUINFO"
        /*0018*/ 	.short	0x0002
        /*001a*/ 	.short	0x0064
        /*001c*/ 	.short	0x0082
	.zero		2


//--------------------- .nv.info                  --------------------------
	.section	.nv.info,"",@"SHT_CUDA_INFO"
	.align	4


	//----- nvinfo : EIATTR_REGCOUNT
	.align		4
        /*0000*/ 	.byte	0x04, 0x2f
        /*0002*/ 	.short	(.L_1 - .L_0)
	.align		4
.L_0:
        /*0004*/ 	.word	index@(matrix_multiplication_kernel_naive)
        /*0008*/ 	.word	0x00000020


	//----- nvinfo : EIATTR_FRAME_SIZE
	.align		4
.L_1:
        /*000c*/ 	.byte	0x04, 0x11
        /*000e*/ 	.short	(.L_3 - .L_2)
	.align		4
.L_2:
        /*0010*/ 	.word	index@(matrix_multiplication_kernel_naive)
        /*0014*/ 	.word	0x00000000


	//----- nvinfo : EIATTR_REGCOUNT
	.align		4
.L_3:
        /*0018*/ 	.byte	0x04, 0x2f
        /*001a*/ 	.short	(.L_5 - .L_4)
	.align		4
.L_4:
        /*001c*/ 	.word	index@(matrix_multiplication_kernel_sharemem)
        /*0020*/ 	.word	0x00000020


	//----- nvinfo : EIATTR_FRAME_SIZE
	.align		4
.L_5:
        /*0024*/ 	.byte	0x04, 0x11
        /*0026*/ 	.short	(.L_7 - .L_6)
	.align		4
.L_6:
        /*0028*/ 	.word	index@(matrix_multiplication_kernel_sharemem)
        /*002c*/ 	.word	0x00000000


	//----- nvinfo : EIATTR_REGCOUNT
	.align		4
.L_7:
        /*0030*/ 	.byte	0x04, 0x2f
        /*0032*/ 	.short	(.L_9 - .L_8)
	.align		4
.L_8:
        /*0034*/ 	.word	index@(matrix_multiplication_kernel_register_blocking)
        /*0038*/ 	.word	0x0000005d


	//----- nvinfo : EIATTR_FRAME_SIZE
	.align		4
.L_9:
        /*003c*/ 	.byte	0x04, 0x11
        /*003e*/ 	.short	(.L_11 - .L_10)
	.align		4
.L_10:
        /*0040*/ 	.word	index@(matrix_multiplication_kernel_register_blocking)
        /*0044*/ 	.word	0x00000000


	//----- nvinfo : EIATTR_REGCOUNT
	.align		4
.L_11:
        /*0048*/ 	.byte	0x04, 0x2f
        /*004a*/ 	.short	(.L_13 - .L_12)
	.align		4
.L_12:
        /*004c*/ 	.word	index@(matrix_multiplication_kernel_prefetch)
        /*0050*/ 	.word	0x00000030


	//----- nvinfo : EIATTR_FRAME_SIZE
	.align		4
.L_13:
        /*0054*/ 	.byte	0x04, 0x11
        /*0056*/ 	.short	(.L_15 - .L_14)
	.align		4
.L_14:
        /*0058*/ 	.word	index@(matrix_multiplication_kernel_prefetch)
        /*005c*/ 	.word	0x00000000


	//----- nvinfo : EIATTR_MIN_STACK_SIZE
	.align		4
.L_15:
        /*0060*/ 	.byte	0x04, 0x12
        /*0062*/ 	.short	(.L_17 - .L_16)
	.align		4
.L_16:
        /*0064*/ 	.word	index@(matrix_multiplication_kernel_prefetch)
        /*0068*/ 	.word	0x00000000


	//----- nvinfo : EIATTR_MIN_STACK_SIZE
	.align		4
.L_17:
        /*006c*/ 	.byte	0x04, 0x12
        /*006e*/ 	.short	(.L_19 - .L_18)
	.align		4
.L_18:
        /*0070*/ 	.word	index@(matrix_multiplication_kernel_register_blocking)
        /*0074*/ 	.word	0x00000000


	//----- nvinfo : EIATTR_MIN_STACK_SIZE
	.align		4
.L_19:
        /*0078*/ 	.byte	0x04, 0x12
        /*007a*/ 	.short	(.L_21 - .L_20)
	.align		4
.L_20:
        /*007c*/ 	.word	index@(matrix_multiplication_kernel_sharemem)
        /*0080*/ 	.word	0x00000000


	//----- nvinfo : EIATTR_MIN_STACK_SIZE
	.align		4
.L_21:
        /*0084*/ 	.byte	0x04, 0x12
        /*0086*/ 	.short	(.L_23 - .L_22)
	.align		4
.L_22:
        /*0088*/ 	.word	index@(matrix_multiplication_kernel_naive)
        /*008c*/ 	.word	0x00000000
.L_23:


//--------------------- .nv.compat                --------------------------
	.section	.nv.compat,"",@"SHT_CUDA_COMPAT_INFO"
	.align	4
        /*0000*/ 	.byte	0x02, 0x09, 0x00, 0x00, 0x02, 0x02, 0x01, 0x00, 0x02, 0x05, 0x05, 0x00, 0x03, 0x07, 0x01, 0x01
        /*0010*/ 	.byte	0x02, 0x03, 0x00, 0x00, 0x02, 0x06, 0x01, 0x00, 0x04, 0x0b, 0x08, 0x00, 0x09, 0x00, 0x00, 0x00
        /*0020*/ 	.byte	0x00, 0x00, 0x00, 0x00


//--------------------- .nv.info.matrix_multiplication_kernel_prefetch --------------------------
	.section	.nv.info.matrix_multiplication_kernel_prefetch,"",@"SHT_CUDA_INFO"
	.sectionflags	@""
	.align	4


	//----- nvinfo : EIATTR_CUDA_API_VERSION
	.align		4
        /*0000*/ 	.byte	0x04, 0x37
        /*0002*/ 	.short	(.L_25 - .L_24)
.L_24:
        /*0004*/ 	.word	0x00000082


	//----- nvinfo : EIATTR_KPARAM_INFO
	.align		4
.L_25:
        /*0008*/ 	.byte	0x04, 0x17
        /*000a*/ 	.short	(.L_27 - .L_26)
.L_26:
        /*000c*/ 	.word	0x00000000
        /*0010*/ 	.short	0x0005
        /*0012*/ 	.short	0x0020
        /*0014*/ 	.byte	0x00, 0xf0, 0x11, 0x00


	//----- nvinfo : EIATTR_KPARAM_INFO
	.align		4
.L_27:
        /*0018*/ 	.byte	0x04, 0x17
        /*001a*/ 	.short	(.L_29 - .L_28)
.L_28:
        /*001c*/ 	.word	0x00000000
        /*0020*/ 	.short	0x0004
        /*0022*/ 	.short	0x001c
        /*0024*/ 	.byte	0x00, 0xf0, 0x11, 0x00


	//----- nvinfo : EIATTR_KPARAM_INFO
	.align		4
.L_29:
        /*0028*/ 	.byte	0x04, 0x17
        /*002a*/ 	.short	(.L_31 - .L_30)
.L_30:
        /*002c*/ 	.word	0x00000000
        /*0030*/ 	.short	0x0003
        /*0032*/ 	.short	0x0018
        /*0034*/ 	.byte	0x00, 0xf0, 0x11, 0x00


	//----- nvinfo : EIATTR_KPARAM_INFO
	.align		4
.L_31:
        /*0038*/ 	.byte	0x04, 0x17
        /*003a*/ 	.short	(.L_33 - .L_32)
.L_32:
        /*003c*/ 	.word	0x00000000
        /*0040*/ 	.short	0x0002
        /*0042*/ 	.short	0x0010
        /*0044*/ 	.byte	0x00, 0xf5, 0x21, 0x00


	//----- nvinfo : EIATTR_KPARAM_INFO
	.align		4
.L_33:
        /*0048*/ 	.byte	0x04, 0x17
        /*004a*/ 	.short	(.L_35 - .L_34)
.L_34:
        /*004c*/ 	.word	0x00000000
        /*0050*/ 	.short	0x0001
        /*0052*/ 	.short	0x0008
        /*0054*/ 	.byte	0x00, 0xf5, 0x21, 0x00


	//----- nvinfo : EIATTR_KPARAM_INFO
	.align		4
.L_35:
        /*0058*/ 	.byte	0x04, 0x17
        /*005a*/ 	.short	(.L_37 - .L_36)
.L_36:
        /*005c*/ 	.word	0x00000000
        /*0060*/ 	.short	0x0000
        /*0062*/ 	.short	0x0000
        /*0064*/ 	.byte	0x00, 0xf5, 0x21, 0x00


	//----- nvinfo : EIATTR_SPARSE_MMA_MASK
	.align		4
.L_37:
        /*0068*/ 	.byte	0x03, 0x50
        /*006a*/ 	.short	0x0000


	//----- nvinfo : EIATTR_MAXREG_COUNT
	.align		4
        /*006c*/ 	.byte	0x03, 0x1b
        /*006e*/ 	.short	0x00ff


	//----- nvinfo : EIATTR_NUM_BARRIERS
	.align		4
        /*0070*/ 	.byte	0x02, 0x4c
        /*0072*/ 	.byte	0x01
	.zero		1


	//----- nvinfo : EIATTR_MERCURY_ISA_VERSION
	.align		4
        /*0074*/ 	.byte	0x03, 0x5f
        /*0076*/ 	.short	0x0101


	//----- nvinfo : EIATTR_VRC_CTA_INIT_COUNT
	.align		4
        /*0078*/ 	.byte	0x02, 0x4a
	.zero		1
	.zero		1


	//----- nvinfo : EIATTR_EXIT_INSTR_OFFSETS
	.align		4
        /*007c*/ 	.byte	0x04, 0x1c
        /*007e*/ 	.short	(.L_39 - .L_38)


	//   ....[0]....
.L_38:
        /*0080*/ 	.word	0x000030d0


	//   ....[1]....
        /*0084*/ 	.word	0x000030f0


	//----- nvinfo : EIATTR_CBANK_PARAM_SIZE
	.align		4
.L_39:
        /*0088*/ 	.byte	0x03, 0x19
        /*008a*/ 	.short	0x0024


	//----- nvinfo : EIATTR_PARAM_CBANK
	.align		4
        /*008c*/ 	.byte	0x04, 0x0a
        /*008e*/ 	.short	(.L_41 - .L_40)
	.align		4
.L_40:
        /*0090*/ 	.word	index@(.nv.constant0.matrix_multiplication_kernel_prefetch)
        /*0094*/ 	.short	0x0380
        /*0096*/ 	.short	0x0024


	//----- nvinfo : EIATTR_SW_WAR
	.align		4
.L_41:
        /*0098*/ 	.byte	0x04, 0x36
        /*009a*/ 	.short	(.L_43 - .L_42)
.L_42:
        /*009c*/ 	.word	0x00000008
.L_43:


//--------------------- .nv.info.matrix_multiplication_kernel_register_blocking --------------------------
	.section	.nv.info.matrix_multiplication_kernel_register_blocking,"",@"SHT_CUDA_INFO"
	.sectionflags	@""
	.align	4


	//----- nvinfo : EIATTR_CUDA_API_VERSION
	.align		4
        /*0000*/ 	.byte	0x04, 0x37
        /*0002*/ 	.short	(.L_45 - .L_44)
.L_44:
        /*0004*/ 	.word	0x00000082


	//----- nvinfo : EIATTR_KPARAM_INFO
	.align		4
.L_45:
        /*0008*/ 	.byte	0x04, 0x17
        /*000a*/ 	.short	(.L_47 - .L_46)
.L_46:
        /*000c*/ 	.word	0x00000000
        /*0010*/ 	.short	0x0005
        /*0012*/ 	.short	0x0020
        /*0014*/ 	.byte	0x00, 0xf0, 0x11, 0x00


	//----- nvinfo : EIATTR_KPARAM_INFO
	.align		4
.L_47:
        /*0018*/ 	.byte	0x04, 0x17
        /*001a*/ 	.short	(.L_49 - .L_48)
.L_48:
        /*001c*/ 	.word	0x00000000
        /*0020*/ 	.short	0x0004
        /*0022*/ 	.short	0x001c
        /*0024*/ 	.byte	0x00, 0xf0, 0x11, 0x00


	//----- nvinfo : EIATTR_KPARAM_INFO
	.align		4
.L_49:
        /*0028*/ 	.byte	0x04, 0x17
        /*002a*/ 	.short	(.L_51 - .L_50)
.L_50:
        /*002c*/ 	.word	0x00000000
        /*0030*/ 	.short	0x0003
        /*0032*/ 	.short	0x0018
        /*0034*/ 	.byte	0x00, 0xf0, 0x11, 0x00


	//----- nvinfo : EIATTR_KPARAM_INFO
	.align		4
.L_51:
        /*0038*/ 	.byte	0x04, 0x17
        /*003a*/ 	.short	(.L_53 - .L_52)
.L_52:
        /*003c*/ 	.word	0x00000000
        /*0040*/ 	.short	0x0002
        /*0042*/ 	.short	0x0010
        /*0044*/ 	.byte	0x00, 0xf5, 0x21, 0x00


	//----- nvinfo : EIATTR_KPARAM_INFO
	.align		4
.L_53:
        /*0048*/ 	.byte	0x04, 0x17
        /*004a*/ 	.short	(.L_55 - .L_54)
.L_54:
        /*004c*/ 	.word	0x00000000
        /*0050*/ 	.short	0x0001
        /*0052*/ 	.short	0x0008
        /*0054*/ 	.byte	0x00, 0xf5, 0x21, 0x00


	//----- nvinfo : EIATTR_KPARAM_INFO
	.align		4
.L_55:
        /*0058*/ 	.byte	0x04, 0x17
        /*005a*/ 	.short	(.L_57 - .L_56)
.L_56:
        /*005c*/ 	.word	0x00000000
        /*0060*/ 	.short	0x0000
        /*0062*/ 	.short	0x0000
        /*0064*/ 	.byte	0x00, 0xf5, 0x21, 0x00


	//----- nvinfo : EIATTR_SPARSE_MMA_MASK
	.align		4
.L_57:
        /*0068*/ 	.byte	0x03, 0x50
        /*006a*/ 	.short	0x0000


	//----- nvinfo : EIATTR_MAXREG_COUNT
	.align		4
        /*006c*/ 	.byte	0x03, 0x1b
        /*006e*/ 	.short	0x00ff


	//----- nvinfo : EIATTR_NUM_BARRIERS
	.align		4
        /*0070*/ 	.byte	0x02, 0x4c
        /*0072*/ 	.byte	0x01
	.zero		1


	//----- nvinfo : EIATTR_MERCURY_ISA_VERSION
	.align		4
        /*0074*/ 	.byte	0x03, 0x5f
        /*0076*/ 	.short	0x0101


	//----- nvinfo : EIATTR_VRC_CTA_INIT_COUNT
	.align		4
        /*0078*/ 	.byte	0x02, 0x4a
	.zero		1
	.zero		1


	//----- nvinfo : EIATTR_EXIT_INSTR_OFFSETS
	.align		4
        /*007c*/ 	.byte	0x04, 0x1c
        /*007e*/ 	.short	(.L_59 - .L_58)


	//   ....[0]....
.L_58:
        /*0080*/ 	.word	0x00002550


	//   ....[1]....
        /*0084*/ 	.word	0x00002570


	//----- nvinfo : EIATTR_CBANK_PARAM_SIZE
	.align		4
.L_59:
        /*0088*/ 	.byte	0x03, 0x19
        /*008a*/ 	.short	0x0024


	//----- nvinfo : EIATTR_PARAM_CBANK
	.align		4
        /*008c*/ 	.byte	0x04, 0x0a
        /*008e*/ 	.short	(.L_61 - .L_60)
	.align		4
.L_60:
        /*0090*/ 	.word	index@(.nv.constant0.matrix_multiplication_kernel_register_blocking)
        /*0094*/ 	.short	0x0380
        /*0096*/ 	.short	0x0024


	//----- nvinfo : EIATTR_SW_WAR
	.align		4
.L_61:
        /*0098*/ 	.byte	0x04, 0x36
        /*009a*/ 	.short	(.L_63 - .L_62)
.L_62:
        /*009c*/ 	.word	0x00000008
.L_63:


//--------------------- .nv.info.matrix_multiplication_kernel_sharemem --------------------------
	.section	.nv.info.matrix_multiplication_kernel_sharemem,"",@"SHT_CUDA_INFO"
	.sectionflags	@""
	.align	4


	//----- nvinfo : EIATTR_CUDA_API_VERSION
	.align		4
        /*0000*/ 	.byte	0x04, 0x37
        /*0002*/ 	.short	(.L_65 - .L_64)
.L_64:
        /*0004*/ 	.word	0x00000082


	//----- nvinfo : EIATTR_KPARAM_INFO
	.align		4
.L_65:
        /*0008*/ 	.byte	0x04, 0x17
        /*000a*/ 	.short	(.L_67 - .L_66)
.L_66:
        /*000c*/ 	.word	0x00000000
        /*0010*/ 	.short	0x0005
        /*0012*/ 	.short	0x0020
        /*0014*/ 	.byte	0x00, 0xf0, 0x11, 0x00


	//----- nvinfo : EIATTR_KPARAM_INFO
	.align		4
.L_67:
        /*0018*/ 	.byte	0x04, 0x17
        /*001a*/ 	.short	(.L_69 - .L_68)
.L_68:
        /*001c*/ 	.word	0x00000000
        /*0020*/ 	.short	0x0004
        /*0022*/ 	.short	0x001c
        /*0024*/ 	.byte	0x00, 0xf0, 0x11, 0x00


	//----- nvinfo : EIATTR_KPARAM_INFO
	.align		4
.L_69:
        /*0028*/ 	.byte	0x04, 0x17
        /*002a*/ 	.short	(.L_71 - .L_70)
.L_70:
        /*002c*/ 	.word	0x00000000
        /*0030*/ 	.short	0x0003
        /*0032*/ 	.short	0x0018
        /*0034*/ 	.byte	0x00, 0xf0, 0x11, 0x00


	//----- nvinfo : EIATTR_KPARAM_INFO
	.align		4
.L_71:
        /*0038*/ 	.byte	0x04, 0x17
        /*003a*/ 	.short	(.L_73 - .L_72)
.L_72:
        /*003c*/ 	.word	0x00000000
        /*0040*/ 	.short	0x0002
        /*0042*/ 	.short	0x0010
        /*0044*/ 	.byte	0x00, 0xf5, 0x21, 0x00


	//----- nvinfo : EIATTR_KPARAM_INFO
	.align		4
.L_73:
        /*0048*/ 	.byte	0x04, 0x17
        /*004a*/ 	.short	(.L_75 - .L_74)
.L_74:
        /*004c*/ 	.word	0x00000000
        /*0050*/ 	.short	0x0001
        /*0052*/ 	.short	0x0008
        /*0054*/ 	.byte	0x00, 0xf5, 0x21, 0x00


	//----- nvinfo : EIATTR_KPARAM_INFO
	.align		4
.L_75:
        /*0058*/ 	.byte	0x04, 0x17
        /*005a*/ 	.short	(.L_77 - .L_76)
.L_76:
        /*005c*/ 	.word	0x00000000
        /*0060*/ 	.short	0x0000
        /*0062*/ 	.short	0x0000
        /*0064*/ 	.byte	0x00, 0xf5, 0x21, 0x00


	//----- nvinfo : EIATTR_SPARSE_MMA_MASK
	.align		4
.L_77:
        /*0068*/ 	.byte	0x03, 0x50
        /*006a*/ 	.short	0x0000


	//----- nvinfo : EIATTR_MAXREG_COUNT
	.align		4
        /*006c*/ 	.byte	0x03, 0x1b
        /*006e*/ 	.short	0x00ff


	//----- nvinfo : EIATTR_NUM_BARRIERS
	.align		4
        /*0070*/ 	.byte	0x02, 0x4c
        /*0072*/ 	.byte	0x01
	.zero		1


	//----- nvinfo : EIATTR_MERCURY_ISA_VERSION
	.align		4
        /*0074*/ 	.byte	0x03, 0x5f
        /*0076*/ 	.short	0x0101


	//----- nvinfo : EIATTR_VRC_CTA_INIT_COUNT
	.align		4
        /*0078*/ 	.byte	0x02, 0x4a
	.zero		1
	.zero		1


	//----- nvinfo : EIATTR_EXIT_INSTR_OFFSETS
	.align		4
        /*007c*/ 	.byte	0x04, 0x1c
        /*007e*/ 	.short	(.L_79 - .L_78)


	//   ....[0]....
.L_78:
        /*0080*/ 	.word	0x000005e0


	//   ....[1]....
        /*0084*/ 	.word	0x00000630


	//----- nvinfo : EIATTR_CBANK_PARAM_SIZE
	.align		4
.L_79:
        /*0088*/ 	.byte	0x03, 0x19
        /*008a*/ 	.short	0x0024


	//----- nvinfo : EIATTR_PARAM_CBANK
	.align		4
        /*008c*/ 	.byte	0x04, 0x0a
        /*008e*/ 	.short	(.L_81 - .L_80)
	.align		4
.L_80:
        /*0090*/ 	.word	index@(.nv.constant0.matrix_multiplication_kernel_sharemem)
        /*0094*/ 	.short	0x0380
        /*0096*/ 	.short	0x0024


	//----- nvinfo : EIATTR_SW_WAR
	.align		4
.L_81:
        /*0098*/ 	.byte	0x04, 0x36
        /*009a*/ 	.short	(.L_83 - .L_82)
.L_82:
        /*009c*/ 	.word	0x00000008
.L_83:


//--------------------- .nv.info.matrix_multiplication_kernel_naive --------------------------
	.section	.nv.info.matrix_multiplication_kernel_naive,"",@"SHT_CUDA_INFO"
	.sectionflags	@""
	.align	4


	//----- nvinfo : EIATTR_CUDA_API_VERSION
	.align		4
        /*0000*/ 	.byte	0x04, 0x37
        /*0002*/ 	.short	(.L_85 - .L_84)
.L_84:
        /*0004*/ 	.word	0x00000082


	//----- nvinfo : EIATTR_KPARAM_INFO
	.align		4
.L_85:
        /*0008*/ 	.byte	0x04, 0x17
        /*000a*/ 	.short	(.L_87 - .L_86)
.L_86:
        /*000c*/ 	.word	0x00000000
        /*0010*/ 	.short	0x0005
        /*0012*/ 	.short	0x0020
        /*0014*/ 	.byte	0x00, 0xf0, 0x11, 0x00


	//----- nvinfo : EIATTR_KPARAM_INFO
	.align		4
.L_87:
        /*0018*/ 	.byte	0x04, 0x17
        /*001a*/ 	.short	(.L_89 - .L_88)
.L_88:
        /*001c*/ 	.word	0x00000000
        /*0020*/ 	.short	0x0004
        /*0022*/ 	.short	0x001c
        /*0024*/ 	.byte	0x00, 0xf0, 0x11, 0x00


	//----- nvinfo : EIATTR_KPARAM_INFO
	.align		4
.L_89:
        /*0028*/ 	.byte	0x04, 0x17
        /*002a*/ 	.short	(.L_91 - .L_90)
.L_90:
        /*002c*/ 	.word	0x00000000
        /*0030*/ 	.short	0x0003
        /*0032*/ 	.short	0x0018
        /*0034*/ 	.byte	0x00, 0xf0, 0x11, 0x00


	//----- nvinfo : EIATTR_KPARAM_INFO
	.align		4
.L_91:
        /*0038*/ 	.byte	0x04, 0x17
        /*003a*/ 	.short	(.L_93 - .L_92)
.L_92:
        /*003c*/ 	.word	0x00000000
        /*0040*/ 	.short	0x0002
        /*0042*/ 	.short	0x0010
        /*0044*/ 	.byte	0x00, 0xf5, 0x21, 0x00


	//----- nvinfo : EIATTR_KPARAM_INFO
	.align		4
.L_93:
        /*0048*/ 	.byte	0x04, 0x17
        /*004a*/ 	.short	(.L_95 - .L_94)
.L_94:
        /*004c*/ 	.word	0x00000000
        /*0050*/ 	.short	0x0001
        /*0052*/ 	.short	0x0008
        /*0054*/ 	.byte	0x00, 0xf5, 0x21, 0x00


	//----- nvinfo : EIATTR_KPARAM_INFO
	.align		4
.L_95:
        /*0058*/ 	.byte	0x04, 0x17
        /*005a*/ 	.short	(.L_97 - .L_96)
.L_96:
        /*005c*/ 	.word	0x00000000
        /*0060*/ 	.short	0x0000
        /*0062*/ 	.short	0x0000
        /*0064*/ 	.byte	0x00, 0xf5, 0x21, 0x00


	//----- nvinfo : EIATTR_SPARSE_MMA_MASK
	.align		4
.L_97:
        /*0068*/ 	.byte	0x03, 0x50
        /*006a*/ 	.short	0x0000


	//----- nvinfo : EIATTR_MAXREG_COUNT
	.align		4
        /*006c*/ 	.byte	0x03, 0x1b
        /*006e*/ 	.short	0x00ff


	//----- nvinfo : EIATTR_MERCURY_ISA_VERSION
	.align		4
        /*0070*/ 	.byte	0x03, 0x5f
        /*0072*/ 	.short	0x0101


	//----- nvinfo : EIATTR_VRC_CTA_INIT_COUNT
	.align		4
        /*0074*/ 	.byte	0x02, 0x4a
	.zero		1
	.zero		1


	//----- nvinfo : EIATTR_EXIT_INSTR_OFFSETS
	.align		4
        /*0078*/ 	.byte	0x04, 0x1c
        /*007a*/ 	.short	(.L_99 - .L_98)


	//   ....[0]....
.L_98:
        /*007c*/ 	.word	0x000000d0


	//   ....[1]....
        /*0080*/ 	.word	0x000008f0


	//----- nvinfo : EIATTR_CBANK_PARAM_SIZE
	.align		4
.L_99:
        /*0084*/ 	.byte	0x03, 0x19
        /*0086*/ 	.short	0x0024


	//----- nvinfo : EIATTR_PARAM_CBANK
	.align		4
        /*0088*/ 	.byte	0x04, 0x0a
        /*008a*/ 	.short	(.L_101 - .L_100)
	.align		4
.L_100:
        /*008c*/ 	.word	index@(.nv.constant0.matrix_multiplication_kernel_naive)
        /*0090*/ 	.short	0x0380
        /*0092*/ 	.short	0x0024


	//----- nvinfo : EIATTR_SW_WAR
	.align		4
.L_101:
        /*0094*/ 	.byte	0x04, 0x36
        /*0096*/ 	.short	(.L_103 - .L_102)
.L_102:
        /*0098*/ 	.word	0x00000008
.L_103:


//--------------------- .nv.callgraph             --------------------------
	.section	.nv.callgraph,"",@"SHT_CUDA_CALLGRAPH"
	.align	4
	.sectionentsize	8
	.align		4
        /*0000*/ 	.word	0x00000000
	.align		4
        /*0004*/ 	.word	0xffffffff
	.align		4
        /*0008*/ 	.word	0x00000000
	.align		4
        /*000c*/ 	.word	0xfffffffe
	.align		4
        /*0010*/ 	.word	0x00000000
	.align		4
        /*0014*/ 	.word	0xfffffffd
	.align		4
        /*0018*/ 	.word	0x00000000
	.align		4
        /*001c*/ 	.word	0xfffffffc


//--------------------- .text.matrix_multiplication_kernel_prefetch --------------------------
	.section	.text.matrix_multiplication_kernel_prefetch,"ax",@progbits
	.align	128
        .global         matrix_multiplication_kernel_prefetch
        .type           matrix_multiplication_kernel_prefetch,@function
        .size           matrix_multiplication_kernel_prefetch,(.L_x_20 - matrix_multiplication_kernel_prefetch)
        .other          matrix_multiplication_kernel_prefetch,@"STO_CUDA_ENTRY STV_DEFAULT"
matrix_multiplication_kernel_prefetch:
.text.matrix_multiplication_kernel_prefetch:
[----:B------:R-:W-:Y:S01]  /*0000*/  LDC R1, c[0x0][0x37c] ;  /* 0x0000df00ff017b82 */ /* 0x000fe20000000800 */
[----:B------:R-:W0:Y:S01]  /*0010*/  S2R R2, SR_TID.Y ;  /* 0x0000000000027919 */ /* 0x000e220000002200 */
[----:B------:R-:W1:Y:S06]  /*0020*/  LDCU UR4, c[0x0][0x39c] ;  /* 0x00007380ff0477ac */ /* 0x000e6c0008000800 */
[----:B------:R-:W2:Y:S01]  /*0030*/  S2UR UR6, SR_CTAID.X ;  /* 0x00000000000679c3 */ /* 0x000ea20000002500 */
[----:B------:R-:W-:Y:S01]  /*0040*/  IMAD.MOV.U32 R24, RZ, RZ, RZ ;  /* 0x000000ffff187224 */ /* 0x000fe200078e00ff */
[----:B------:R-:W3:Y:S01]  /*0050*/  S2R R0, SR_TID.X ;  /* 0x0000000000007919 */ /* 0x000ee20000002100 */
[----:B------:R-:W-:Y:S01]  /*0060*/  IMAD.MOV.U32 R15, RZ, RZ, RZ ;  /* 0x000000ffff0f7224 */ /* 0x000fe200078e00ff */
[----:B------:R-:W4:Y:S01]  /*0070*/  LDCU.64 UR12, c[0x0][0x358] ;  /* 0x00006b00ff0c77ac */ /* 0x000f220008000a00 */
[----:B------:R-:W4:Y:S01]  /*0080*/  S2R R5, SR_CTAID.Y ;  /* 0x0000000000057919 */ /* 0x000f220000002600 */
[----:B-1----:R-:W-:-:S02]  /*0090*/  UISETP.GE.AND UP0, UPT, UR4, 0x1, UPT ;  /* 0x000000010400788c */ /* 0x002fc4000bf06270 */
[----:B--2---:R-:W-:Y:S01]  /*00a0*/  USHF.L.U32 UR6, UR6, 0x5, URZ ;  /* 0x0000000506067899 */ /* 0x004fe200080006ff */
[----:B0-----:R-:W-:Y:S01]  /*00b0*/  SHF.L.U32 R2, R2, 0x2, RZ ;  /* 0x0000000202027819 */ /* 0x001fe200000006ff */
[----:B---3--:R-:W-:-:S05]  /*00c0*/  IMAD.SHL.U32 R3, R0, 0x4, RZ ;  /* 0x0000000400037824 */ /* 0x008fca00078e00ff */
[----:B------:R-:W-:Y:S05]  /*00d0*/  BRA.U !UP0, `(.L_x_0) ;  /* 0x0000000d08487547 */ /* 0x000fea000b800000 */
[----:B------:R-:W0:Y:S01]  /*00e0*/  LDCU UR5, c[0x0][0x398] ;  /* 0x00007300ff0577ac */ /* 0x000e220008000800 */
[----:B------:R-:W1:Y:S01]  /*00f0*/  LDC.64 R6, c[0x0][0x380] ;  /* 0x0000e000ff067b82 */ /* 0x000e620000000a00 */
[C---:B------:R-:W-:Y:S02]  /*0100*/  VIADD R4, R3.reuse, 0x1 ;  /* 0x0000000103047836 */ /* 0x040fe40000000000 */
[C---:B------:R-:W-:Y:S02]  /*0110*/  VIADD R10, R3.reuse, 0x2 ;  /* 0x00000002030a7836 */ /* 0x040fe40000000000 */
[----:B------:R-:W-:Y:S01]  /*0120*/  VIADD R11, R3, 0x3 ;  /* 0x00000003030b7836 */ /* 0x000fe20000000000 */
[----:B------:R-:W-:Y:S01]  /*0130*/  ISETP.GE.U32.AND P4, PT, R4, UR4, PT ;  /* 0x0000000404007c0c */ /* 0x000fe2000bf86070 */
[----:B------:R-:W2:Y:S01]  /*0140*/  LDCU UR7, c[0x0][0x3a0] ;  /* 0x00007400ff0777ac */ /* 0x000ea20008000800 */
[----:B----4-:R-:W-:Y:S02]  /*0150*/  LEA R4, R5, R2, 0x5 ;  /* 0x0000000205047211 */ /* 0x010fe400078e28ff */
[----:B------:R-:W-:Y:S01]  /*0160*/  MOV R23, UR4 ;  /* 0x0000000400177c02 */ /* 0x000fe20008000f00 */
[----:B------:R-:W3:Y:S02]  /*0170*/  LDCU.64 UR8, c[0x0][0x388] ;  /* 0x00007100ff0877ac */ /* 0x000ee40008000a00 */
[C---:B------:R-:W-:Y:S01]  /*0180*/  IMAD R9, R4.reuse, UR4, R3 ;  /* 0x0000000404097c24 */ /* 0x040fe2000f8e0203 */
[----:B0-----:R-:W-:-:S03]  /*0190*/  ISETP.LT.AND P6, PT, R4, UR5, !P4 ;  /* 0x0000000504007c0c */ /* 0x001fc6000e7c1270 */
[----:B-1----:R-:W-:-:S10]  /*01a0*/  IMAD.WIDE.U32 R8, R9, 0x4, R6 ;  /* 0x0000000409087825 */ /* 0x002fd400078e0006 */
[----:B------:R-:W4:Y:S01]  /*01b0*/  @P6 LDG.E R17, desc[UR12][R8.64+0x4] ;  /* 0x0000040c08116981 */ /* 0x000f22000c1e1900 */
[----:B------:R-:W-:Y:S02]  /*01c0*/  ISETP.GE.U32.AND P3, PT, R10, UR4, PT ;  /* 0x000000040a007c0c */ /* 0x000fe4000bf66070 */
[----:B------:R-:W-:Y:S02]  /*01d0*/  ISETP.GE.U32.AND P2, PT, R11, UR4, PT ;  /* 0x000000040b007c0c */ /* 0x000fe4000bf46070 */
[C---:B------:R-:W-:Y:S02]  /*01e0*/  ISETP.LT.AND P5, PT, R4.reuse, UR5, !P3 ;  /* 0x0000000504007c0c */ /* 0x040fe4000dfa1270 */
[----:B------:R-:W-:-:S11]  /*01f0*/  ISETP.LT.AND P1, PT, R4, UR5, !P2 ;  /* 0x0000000504007c0c */ /* 0x000fd6000d721270 */
[----:B------:R-:W5:Y:S04]  /*0200*/  @P5 LDG.E R19, desc[UR12][R8.64+0x8] ;  /* 0x0000080c08135981 */ /* 0x000f68000c1e1900 */
[----:B------:R-:W2:Y:S01]  /*0210*/  @P1 LDG.E R21, desc[UR12][R8.64+0xc] ;  /* 0x00000c0c08151981 */ /* 0x000ea2000c1e1900 */
[----:B------:R-:W-:Y:S01]  /*0220*/  MOV R11, 0x400 ;  /* 0x00000400000b7802 */ /* 0x000fe20000000f00 */
[C---:B------:R-:W-:Y:S01]  /*0230*/  VIADD R16, R4.reuse, 0x1 ;  /* 0x0000000104107836 */ /* 0x040fe20000000000 */
[----:B------:R-:W0:Y:S01]  /*0240*/  S2R R10, SR_CgaCtaId ;  /* 0x00000000000a7919 */ /* 0x000e220000008800 */
[----:B------:R-:W-:-:S03]  /*0250*/  IMAD R12, R4, UR4, R23 ;  /* 0x00000004040c7c24 */ /* 0x000fc6000f8e0217 */
[----:B------:R-:W-:Y:S02]  /*0260*/  ISETP.LT.AND P0, PT, R16, UR5, !P4 ;  /* 0x0000000510007c0c */ /* 0x000fe4000e701270 */
[----:B0-----:R-:W-:-:S05]  /*0270*/  LEA R13, R10, R11, 0x18 ;  /* 0x0000000b0a0d7211 */ /* 0x001fca00078ec0ff */
[----:B------:R-:W-:-:S04]  /*0280*/  IMAD R13, R2, 0x84, R13 ;  /* 0x00000084020d7824 */ /* 0x000fc800078e020d */
[----:B------:R-:W-:Y:S01]  /*0290*/  IMAD R14, R0, 0x10, R13 ;  /* 0x00000010000e7824 */ /* 0x000fe200078e020d */
[----:B------:R-:W-:-:S04]  /*02a0*/  IADD3 R13, PT, PT, R3, R12, RZ ;  /* 0x0000000c030d7210 */ /* 0x000fc80007ffe0ff */
[----:B------:R-:W-:Y:S01]  /*02b0*/  @!P6 STS [R14+0x4], RZ ;  /* 0x000004ff0e00e388 */ /* 0x000fe20000000800 */
[----:B------:R-:W-:-:S05]  /*02c0*/  IMAD.WIDE.U32 R12, R13, 0x4, R6 ;  /* 0x000000040d0c7825 */ /* 0x000fca00078e0006 */
[----:B------:R-:W3:Y:S04]  /*02d0*/  @P0 LDG.E R25, desc[UR12][R12.64+0x4] ;  /* 0x0000040c0c190981 */ /* 0x000ee8000c1e1900 */
[----:B------:R-:W-:Y:S04]  /*02e0*/  @!P5 STS [R14+0x8], RZ ;  /* 0x000008ff0e00d388 */ /* 0x000fe80000000800 */
[----:B------:R-:W-:Y:S04]  /*02f0*/  @!P1 STS [R14+0xc], RZ ;  /* 0x00000cff0e009388 */ /* 0x000fe80000000800 */
[----:B----4-:R0:W-:Y:S01]  /*0300*/  @P6 STS [R14+0x4], R17 ;  /* 0x000004110e006388 */ /* 0x0101e20000000800 */
[----:B------:R-:W-:-:S13]  /*0310*/  ISETP.LT.AND P6, PT, R16, UR5, !P3 ;  /* 0x0000000510007c0c */ /* 0x000fda000dfc1270 */
[----:B------:R-:W4:Y:S04]  /*0320*/  @P6 LDG.E R27, desc[UR12][R12.64+0x8] ;  /* 0x0000080c0c1b6981 */ /* 0x000f28000c1e1900 */
[----:B-----5:R-:W-:Y:S01]  /*0330*/  @P5 STS [R14+0x8], R19 ;  /* 0x000008130e005388 */ /* 0x020fe20000000800 */
[----:B------:R-:W-:-:S03]  /*0340*/  ISETP.GE.U32.AND P5, PT, R3, UR4, PT ;  /* 0x0000000403007c0c */ /* 0x000fc6000bfa6070 */
[----:B--2---:R1:W-:Y:S01]  /*0350*/  @P1 STS [R14+0xc], R21 ;  /* 0x00000c150e001388 */ /* 0x0043e20000000800 */
[----:B------:R-:W-:-:S13]  /*0360*/  ISETP.LT.AND P1, PT, R16, UR5, !P5 ;  /* 0x0000000510007c0c */ /* 0x000fda000ef21270 */
[----:B------:R-:W2:Y:S01]  /*0370*/  @P1 LDG.E R23, desc[UR12][R12.64] ;  /* 0x0000000c0c171981 */ /* 0x000ea2000c1e1900 */
[----:B------:R-:W-:-:S03]  /*0380*/  VIADD R18, R4, 0x2 ;  /* 0x0000000204127836 */ /* 0x000fc60000000000 */
[----:B------:R-:W-:Y:S01]  /*0390*/  @!P6 STS [R14+0x8c], RZ ;  /* 0x00008cff0e00e388 */ /* 0x000fe20000000800 */
[----:B0-----:R-:W-:-:S03]  /*03a0*/  IMAD R17, R18, UR4, R3 ;  /* 0x0000000412117c24 */ /* 0x001fc6000f8e0203 */
[----:B------:R-:W-:Y:S04]  /*03b0*/  @!P0 STS [R14+0x88], RZ ;  /* 0x000088ff0e008388 */ /* 0x000fe80000000800 */
[----:B---3--:R0:W-:Y:S01]  /*03c0*/  @P0 STS [R14+0x88], R25 ;  /* 0x000088190e000388 */ /* 0x0081e20000000800 */
[----:B------:R-:W-:Y:S01]  /*03d0*/  ISETP.LT.AND P0, PT, R16, UR5, !P2 ;  /* 0x0000000510007c0c */ /* 0x000fe2000d701270 */
[----:B------:R-:W-:-:S12]  /*03e0*/  IMAD.WIDE.U32 R16, R17, 0x4, R6 ;  /* 0x0000000411107825 */ /* 0x000fd800078e0006 */
[----:B-1----:R-:W3:Y:S04]  /*03f0*/  @P0 LDG.E R21, desc[UR12][R12.64+0xc] ;  /* 0x00000c0c0c150981 */ /* 0x002ee8000c1e1900 */
[----:B------:R-:W-:Y:S04]  /*0400*/  @!P1 STS [R14+0x84], RZ ;  /* 0x000084ff0e009388 */ /* 0x000fe80000000800 */
[----:B----4-:R1:W-:Y:S01]  /*0410*/  @P6 STS [R14+0x8c], R27 ;  /* 0x00008c1b0e006388 */ /* 0x0103e20000000800 */
[----:B------:R-:W-:-:S13]  /*0420*/  ISETP.LT.AND P6, PT, R18, UR5, !P5 ;  /* 0x0000000512007c0c */ /* 0x000fda000efc1270 */
[----:B------:R-:W4:Y:S04]  /*0430*/  @P6 LDG.E R29, desc[UR12][R16.64] ;  /* 0x0000000c101d6981 */ /* 0x000f28000c1e1900 */
[----:B--2---:R-:W-:Y:S01]  /*0440*/  @P1 STS [R14+0x84], R23 ;  /* 0x000084170e001388 */ /* 0x004fe20000000800 */
[----:B------:R-:W-:-:S13]  /*0450*/  ISETP.LT.AND P1, PT, R18, UR5, !P4 ;  /* 0x0000000512007c0c */ /* 0x000fda000e721270 */
[----:B0-----:R-:W2:Y:S04]  /*0460*/  @P1 LDG.E R25, desc[UR12][R16.64+0x4] ;  /* 0x0000040c10191981 */ /* 0x001ea8000c1e1900 */
[----:B------:R-:W-:Y:S04]  /*0470*/  @!P6 STS [R14+0x108], RZ ;  /* 0x000108ff0e00e388 */ /* 0x000fe80000000800 */
[----:B------:R-:W-:Y:S04]  /*0480*/  @!P0 STS [R14+0x90], RZ ;  /* 0x000090ff0e008388 */ /* 0x000fe80000000800 */
[----:B---3--:R0:W-:Y:S01]  /*0490*/  @P0 STS [R14+0x90], R21 ;  /* 0x000090150e000388 */ /* 0x0081e20000000800 */
[----:B------:R-:W-:-:S04]  /*04a0*/  ISETP.GE.U32.AND P0, PT, R3, UR4, PT ;  /* 0x0000000403007c0c */ /* 0x000fc8000bf06070 */
[----:B------:R-:W-:-:S13]  /*04b0*/  ISETP.GE.OR P0, PT, R4, UR5, P0 ;  /* 0x0000000504007c0c */ /* 0x000fda0008706670 */
[----:B------:R-:W3:Y:S04]  /*04c0*/  @!P0 LDG.E R19, desc[UR12][R8.64] ;  /* 0x0000000c08138981 */ /* 0x000ee8000c1e1900 */
[----:B------:R-:W-:Y:S04]  /*04d0*/  @!P1 STS [R14+0x10c], RZ ;  /* 0x00010cff0e009388 */ /* 0x000fe80000000800 */
[----:B----4-:R4:W-:Y:S01]  /*04e0*/  @P6 STS [R14+0x108], R29 ;  /* 0x0001081d0e006388 */ /* 0x0109e20000000800 */
[----:B------:R-:W-:-:S13]  /*04f0*/  ISETP.LT.AND P6, PT, R18, UR5, !P3 ;  /* 0x0000000512007c0c */ /* 0x000fda000dfc1270 */
[----:B-1----:R-:W5:Y:S04]  /*0500*/  @P6 LDG.E R27, desc[UR12][R16.64+0x8] ;  /* 0x0000080c101b6981 */ /* 0x002f68000c1e1900 */
[----:B--2---:R1:W-:Y:S01]  /*0510*/  @P1 STS [R14+0x10c], R25 ;  /* 0x00010c190e001388 */ /* 0x0043e20000000800 */
[----:B------:R-:W-:Y:S01]  /*0520*/  ISETP.LT.AND P1, PT, R18, UR5, !P2 ;  /* 0x0000000512007c0c */ /* 0x000fe2000d721270 */
[----:B------:R-:W-:-:S05]  /*0530*/  VIADD R18, R4, 0x3 ;  /* 0x0000000304127836 */ /* 0x000fca0000000000 */
[C---:B------:R-:W-:Y:S01]  /*0540*/  ISETP.LT.AND P5, PT, R18.reuse, UR5, !P5 ;  /* 0x0000000512007c0c */ /* 0x040fe2000efa1270 */
[----:B------:R-:W-:-:S04]  /*0550*/  IMAD R13, R18, UR4, R3 ;  /* 0x00000004120d7c24 */ /* 0x000fc8000f8e0203 */
[----:B------:R-:W-:Y:S02]  /*0560*/  IMAD.WIDE.U32 R6, R13, 0x4, R6 ;  /* 0x000000040d067825 */ /* 0x000fe400078e0006 */
[----:B0-----:R0:W2:Y:S06]  /*0570*/  @P1 LDG.E R21, desc[UR12][R16.64+0xc] ;  /* 0x00000c0c10151981 */ /* 0x0010ac000c1e1900 */
[----:B------:R-:W2:Y:S01]  /*0580*/  @P5 LDG.E R23, desc[UR12][R6.64] ;  /* 0x0000000c06175981 */ /* 0x000ea2000c1e1900 */
[C---:B------:R-:W-:Y:S02]  /*0590*/  ISETP.LT.AND P4, PT, R18.reuse, UR5, !P4 ;  /* 0x0000000512007c0c */ /* 0x040fe4000e781270 */
[----:B------:R-:W-:-:S11]  /*05a0*/  ISETP.LT.AND P3, PT, R18, UR5, !P3 ;  /* 0x0000000512007c0c */ /* 0x000fd6000df61270 */
[----:B----4-:R-:W4:Y:S04]  /*05b0*/  @P4 LDG.E R29, desc[UR12][R6.64+0x4] ;  /* 0x0000040c061d4981 */ /* 0x010f28000c1e1900 */
[----:B-1----:R-:W4:Y:S01]  /*05c0*/  @P3 LDG.E R25, desc[UR12][R6.64+0x8] ;  /* 0x0000080c06193981 */ /* 0x002f22000c1e1900 */
[----:B------:R-:W-:Y:S01]  /*05d0*/  IMAD R13, R2, UR7, RZ ;  /* 0x00000007020d7c24 */ /* 0x000fe2000f8e02ff */
[----:B0-----:R-:W-:Y:S02]  /*05e0*/  MOV R16, UR6 ;  /* 0x0000000600107c02 */ /* 0x001fe40008000f00 */
[----:B------:R-:W-:Y:S01]  /*05f0*/  @!P6 STS [R14+0x110], RZ ;  /* 0x000110ff0e00e388 */ /* 0x000fe20000000800 */
[----:B------:R-:W-:Y:S01]  /*0600*/  VIADD R4, R3, UR6 ;  /* 0x0000000603047c36 */ /* 0x000fe20008000000 */
[----:B------:R-:W-:-:S03]  /*0610*/  IADD3 R17, PT, PT, R13, UR7, RZ ;  /* 0x000000070d117c10 */ /* 0x000fc6000fffe0ff */
[----:B------:R-:W-:Y:S01]  /*0620*/  VIADD R8, R4, 0x1 ;  /* 0x0000000104087836 */ /* 0x000fe20000000000 */
[----:B------:R-:W-:Y:S02]  /*0630*/  ISETP.LT.AND P2, PT, R18, UR5, !P2 ;  /* 0x0000000512007c0c */ /* 0x000fe4000d741270 */
[----:B------:R-:W-:Y:S01]  /*0640*/  IADD3 R20, PT, PT, R2, 0x1, RZ ;  /* 0x0000000102147810 */ /* 0x000fe20007ffe0ff */
[----:B---3--:R0:W-:Y:S04]  /*0650*/  @!P0 STS [R14], R19 ;  /* 0x000000130e008388 */ /* 0x0081e80000000800 */
[----:B------:R-:W-:Y:S01]  /*0660*/  @P0 STS [R14], RZ ;  /* 0x000000ff0e000388 */ /* 0x000fe20000000800 */
[----:B------:R-:W-:-:S05]  /*0670*/  ISETP.GE.AND P0, PT, R8, UR7, PT ;  /* 0x0000000708007c0c */ /* 0x000fca000bf06270 */
[----:B0-----:R-:W3:Y:S04]  /*0680*/  @P2 LDG.E R19, desc[UR12][R6.64+0xc] ;  /* 0x00000c0c06132981 */ /* 0x001ee8000c1e1900 */
[----:B------:R-:W-:Y:S04]  /*0690*/  @!P1 STS [R14+0x114], RZ ;  /* 0x000114ff0e009388 */ /* 0x000fe80000000800 */
[----:B------:R-:W-:Y:S04]  /*06a0*/  @!P5 STS [R14+0x18c], RZ ;  /* 0x00018cff0e00d388 */ /* 0x000fe80000000800 */
[----:B------:R-:W-:Y:S04]  /*06b0*/  @!P4 STS [R14+0x190], RZ ;  /* 0x000190ff0e00c388 */ /* 0x000fe80000000800 */
[----:B------:R-:W-:Y:S04]  /*06c0*/  @!P3 STS [R14+0x194], RZ ;  /* 0x000194ff0e00b388 */ /* 0x000fe80000000800 */
[----:B-----5:R0:W-:Y:S01]  /*06d0*/  @P6 STS [R14+0x110], R27 ;  /* 0x0001101b0e006388 */ /* 0x0201e20000000800 */
[----:B------:R-:W-:-:S04]  /*06e0*/  IADD3 R12, P6, PT, R3, UR6, RZ ;  /* 0x00000006030c7c10 */ /* 0x000fc8000ffde0ff */
[----:B------:R-:W-:Y:S02]  /*06f0*/  LEA.HI.X.SX32 R16, R16, RZ, 0x1, P6 ;  /* 0x000000ff10107211 */ /* 0x000fe400030f0eff */
[----:B------:R-:W-:-:S04]  /*0700*/  IADD3 R9, P6, PT, R17, R12, RZ ;  /* 0x0000000c11097210 */ /* 0x000fc80007fde0ff */
[----:B------:R-:W-:Y:S02]  /*0710*/  LEA.HI.X.SX32 R18, R17, R16, 0x1, P6 ;  /* 0x0000001011127211 */ /* 0x000fe400030f0eff */
[----:B------:R-:W-:-:S04]  /*0720*/  LEA R8, P6, R9, UR8, 0x2 ;  /* 0x0000000809087c11 */ /* 0x000fc8000f8c10ff */
[----:B------:R-:W-:Y:S02]  /*0730*/  LEA.HI.X R9, R9, UR9, R18, 0x2, P6 ;  /* 0x0000000909097c11 */ /* 0x000fe4000b0f1412 */
[----:B------:R-:W-:Y:S01]  /*0740*/  ISETP.LT.U32.AND P6, PT, R20, UR4, !P0 ;  /* 0x0000000414007c0c */ /* 0x000fe2000c7c1070 */
[----:B------:R-:W-:-:S12]  /*0750*/  VIADD R18, R4, 0x2 ;  /* 0x0000000204127836 */ /* 0x000fd80000000000 */
[----:B0-----:R-:W5:Y:S04]  /*0760*/  @P6 LDG.E R27, desc[UR12][R8.64+0x4] ;  /* 0x0000040c081b6981 */ /* 0x001f68000c1e1900 */
[----:B--2---:R0:W-:Y:S01]  /*0770*/  @P1 STS [R14+0x114], R21 ;  /* 0x000114150e001388 */ /* 0x0041e20000000800 */
[----:B------:R-:W-:-:S03]  /*0780*/  ISETP.GE.AND P1, PT, R18, UR7, PT ;  /* 0x0000000712007c0c */ /* 0x000fc6000bf26270 */
[----:B------:R-:W-:Y:S01]  /*0790*/  @P5 STS [R14+0x18c], R23 ;  /* 0x00018c170e005388 */ /* 0x000fe20000000800 */
[----:B------:R-:W-:-:S13]  /*07a0*/  ISETP.LT.U32.AND P5, PT, R20, UR4, !P1 ;  /* 0x0000000414007c0c */ /* 0x000fda000cfa1070 */
[----:B------:R-:W2:Y:S01]  /*07b0*/  @P5 LDG.E R31, desc[UR12][R8.64+0x8] ;  /* 0x0000080c081f5981 */ /* 0x000ea2000c1e1900 */
[----:B------:R-:W-:-:S03]  /*07c0*/  IADD3 R18, PT, PT, R4, 0x3, RZ ;  /* 0x0000000304127810 */ /* 0x000fc60007ffe0ff */
[----:B----4-:R-:W-:Y:S01]  /*07d0*/  @P4 STS [R14+0x190], R29 ;  /* 0x0001901d0e004388 */ /* 0x010fe20000000800 */
[----:B------:R-:W-:-:S03]  /*07e0*/  ISETP.GE.AND P4, PT, R18, UR7, PT ;  /* 0x0000000712007c0c */ /* 0x000fc6000bf86270 */
[----:B------:R-:W-:Y:S01]  /*07f0*/  @P3 STS [R14+0x194], R25 ;  /* 0x000194190e003388 */ /* 0x000fe20000000800 */
[----:B------:R-:W-:-:S13]  /*0800*/  ISETP.LT.U32.AND P3, PT, R20, UR4, !P4 ;  /* 0x0000000414007c0c */ /* 0x000fda000e761070 */
[----:B0-----:R0:W4:Y:S01]  /*0810*/  @P3 LDG.E R21, desc[UR12][R8.64+0xc] ;  /* 0x00000c0c08153981 */ /* 0x001122000c1e1900 */
[----:B------:R-:W-:-:S05]  /*0820*/  VIADD R11, R11, 0x2100 ;  /* 0x000021000b0b7836 */ /* 0x000fca0000000000 */
[----:B------:R-:W-:-:S05]  /*0830*/  LEA R11, R10, R11, 0x18 ;  /* 0x0000000b0a0b7211 */ /* 0x000fca00078ec0ff */
[----:B------:R-:W-:Y:S01]  /*0840*/  IMAD R11, R2, 0x84, R11 ;  /* 0x00000084020b7824 */ /* 0x000fe200078e020b */
[----:B------:R-:W-:Y:S04]  /*0850*/  @!P2 STS [R14+0x198], RZ ;  /* 0x000198ff0e00a388 */ /* 0x000fe80000000800 */
[----:B------:R-:W-:Y:S01]  /*0860*/  LEA R10, R0, R11, 0x4 ;  /* 0x0000000b000a7211 */ /* 0x000fe200078e20ff */
[----:B---3--:R1:W-:Y:S01]  /*0870*/  @P2 STS [R14+0x198], R19 ;  /* 0x000198130e002388 */ /* 0x0083e20000000800 */
[----:B------:R-:W-:-:S03]  /*0880*/  ISETP.GE.AND P2, PT, R4, UR7, PT ;  /* 0x0000000704007c0c */ /* 0x000fc6000bf46270 */
[----:B------:R-:W-:Y:S01]  /*0890*/  @!P6 STS [R10+0x88], RZ ;  /* 0x000088ff0a00e388 */ /* 0x000fe20000000800 */
[----:B------:R-:W-:-:S03]  /*08a0*/  VIADD R11, R17, UR7 ;  /* 0x00000007110b7c36 */ /* 0x000fc60008000000 */
[----:B------:R-:W-:Y:S01]  /*08b0*/  @!P5 STS [R10+0x8c], RZ ;  /* 0x00008cff0a00d388 */ /* 0x000fe20000000800 */
[----:B-1----:R-:W-:-:S03]  /*08c0*/  IADD3 R14, PT, PT, R2, 0x2, RZ ;  /* 0x00000002020e7810 */ /* 0x002fc60007ffe0ff */
[----:B------:R-:W-:Y:S04]  /*08d0*/  @!P3 STS [R10+0x90], RZ ;  /* 0x000090ff0a00b388 */ /* 0x000fe80000000800 */
[----:B-----5:R-:W-:Y:S01]  /*08e0*/  @P6 STS [R10+0x88], R27 ;  /* 0x0000881b0a006388 */ /* 0x020fe20000000800 */
[----:B------:R-:W-:-:S13]  /*08f0*/  ISETP.LT.U32.AND P6, PT, R20, UR4, !P2 ;  /* 0x0000000414007c0c */ /* 0x000fda000d7c1070 */
[----:B------:R-:W1:Y:S01]  /*0900*/  @P6 LDC.64 R6, c[0x0][0x388] ;  /* 0x0000e200ff066b82 */ /* 0x000e620000000a00 */
[----:B------:R-:W-:Y:S01]  /*0910*/  @P6 IMAD.IADD R17, R4, 0x1, R17 ;  /* 0x0000000104116824 */ /* 0x000fe200078e0211 */
[----:B--2---:R-:W-:Y:S01]  /*0920*/  @P5 STS [R10+0x8c], R31 ;  /* 0x00008c1f0a005388 */ /* 0x004fe20000000800 */
[----:B0-----:R-:W-:-:S04]  /*0930*/  IADD3 R9, P5, PT, R11, R12, RZ ;  /* 0x0000000c0b097210 */ /* 0x001fc80007fbe0ff */
[----:B------:R-:W-:Y:S02]  /*0940*/  LEA.HI.X.SX32 R18, R11, R16, 0x1, P5 ;  /* 0x000000100b127211 */ /* 0x000fe400028f0eff */
[----:B------:R-:W-:-:S04]  /*0950*/  LEA R8, P5, R9, UR8, 0x2 ;  /* 0x0000000809087c11 */ /* 0x000fc8000f8a10ff */
[----:B------:R-:W-:Y:S02]  /*0960*/  LEA.HI.X R9, R9, UR9, R18, 0x2, P5 ;  /* 0x0000000909097c11 */ /* 0x000fe4000a8f1412 */
[----:B------:R-:W-:Y:S01]  /*0970*/  ISETP.LT.U32.AND P5, PT, R14, UR4, !P0 ;  /* 0x000000040e007c0c */ /* 0x000fe2000c7a1070 */
[----:B-1----:R-:W-:-:S05]  /*0980*/  @P6 IMAD.WIDE R6, R17, 0x4, R6 ;  /* 0x0000000411066825 */ /* 0x002fca00078e0206 */
[----:B------:R-:W2:Y:S07]  /*0990*/  @P6 LDG.E R19, desc[UR12][R6.64] ;  /* 0x0000000c06136981 */ /* 0x000eae000c1e1900 */
[----:B------:R-:W3:Y:S04]  /*09a0*/  @P5 LDG.E R23, desc[UR12][R8.64+0x4] ;  /* 0x0000040c08175981 */ /* 0x000ee8000c1e1900 */
[----:B----4-:R-:W-:Y:S01]  /*09b0*/  @P3 STS [R10+0x90], R21 ;  /* 0x000090150a003388 */ /* 0x010fe20000000800 */
[----:B------:R-:W-:-:S13]  /*09c0*/  ISETP.LT.U32.AND P3, PT, R14, UR4, !P1 ;  /* 0x000000040e007c0c */ /* 0x000fda000cf61070 */
[----:B------:R-:W4:Y:S04]  /*09d0*/  @P3 LDG.E R25, desc[UR12][R8.64+0x8] ;  /* 0x0000080c08193981 */ /* 0x000f28000c1e1900 */
[----:B------:R-:W-:Y:S04]  /*09e0*/  @!P6 STS [R10+0x84], RZ ;  /* 0x000084ff0a00e388 */ /* 0x000fe80000000800 */
[----:B------:R-:W-:Y:S04]  /*09f0*/  @!P5 STS [R10+0x10c], RZ ;  /* 0x00010cff0a00d388 */ /* 0x000fe80000000800 */
[----:B------:R-:W-:Y:S04]  /*0a00*/  @!P3 STS [R10+0x110], RZ ;  /* 0x000110ff0a00b388 */ /* 0x000fe80000000800 */
[----:B--2---:R-:W-:Y:S01]  /*0a10*/  @P6 STS [R10+0x84], R19 ;  /* 0x000084130a006388 */ /* 0x004fe20000000800 */
[----:B------:R-:W-:-:S04]  /*0a20*/  IADD3 R17, P6, PT, R13, R12, RZ ;  /* 0x0000000c0d117210 */ /* 0x000fc80007fde0ff */
[----:B------:R-:W-:Y:S02]  /*0a30*/  LEA.HI.X.SX32 R18, R13, R16, 0x1, P6 ;  /* 0x000000100d127211 */ /* 0x000fe400030f0eff */
[C---:B------:R-:W-:Y:S01]  /*0a40*/  LEA R6, P6, R17.reuse, UR8, 0x2 ;  /* 0x0000000811067c11 */ /* 0x040fe2000f8c10ff */
[----:B---3--:R0:W-:Y:S01]  /*0a50*/  @P5 STS [R10+0x10c], R23 ;  /* 0x00010c170a005388 */ /* 0x0081e20000000800 */
[----:B------:R-:W-:Y:S02]  /*0a60*/  ISETP.LT.U32.AND P5, PT, R14, UR4, !P4 ;  /* 0x000000040e007c0c */ /* 0x000fe4000e7a1070 */
[----:B------:R-:W-:Y:S02]  /*0a70*/  LEA.HI.X R7, R17, UR9, R18, 0x2, P6 ;  /* 0x0000000911077c11 */ /* 0x000fe4000b0f1412 */
[----:B------:R-:W-:-:S09]  /*0a80*/  ISETP.LT.U32.AND P6, PT, R2, UR4, !P0 ;  /* 0x0000000402007c0c */ /* 0x000fd2000c7c1070 */
[----:B------:R-:W2:Y:S04]  /*0a90*/  @P5 LDG.E R9, desc[UR12][R8.64+0xc] ;  /* 0x00000c0c08095981 */ /* 0x000ea8000c1e1900 */
[----:B------:R-:W3:Y:S04]  /*0aa0*/  @P6 LDG.E R17, desc[UR12][R6.64+0x4] ;  /* 0x0000040c06116981 */ /* 0x000ee8000c1e1900 */
[----:B----4-:R1:W-:Y:S01]  /*0ab0*/  @P3 STS [R10+0x110], R25 ;  /* 0x000110190a003388 */ /* 0x0103e20000000800 */
[----:B------:R-:W-:-:S13]  /*0ac0*/  ISETP.LT.U32.AND P3, PT, R2, UR4, !P1 ;  /* 0x0000000402007c0c */ /* 0x000fda000cf61070 */
[----:B0-----:R-:W4:Y:S04]  /*0ad0*/  @P3 LDG.E R23, desc[UR12][R6.64+0x8] ;  /* 0x0000080c06173981 */ /* 0x001f28000c1e1900 */
[----:B------:R-:W-:Y:S04]  /*0ae0*/  @!P5 STS [R10+0x114], RZ ;  /* 0x000114ff0a00d388 */ /* 0x000fe80000000800 */
[----:B------:R-:W-:Y:S01]  /*0af0*/  @!P6 STS [R10+0x4], RZ ;  /* 0x000004ff0a00e388 */ /* 0x000fe20000000800 */
[----:B-1----:R-:W-:-:S03]  /*0b00*/  VIADD R25, R11, UR7 ;  /* 0x000000070b197c36 */ /* 0x002fc60008000000 */
[----:B------:R-:W-:Y:S04]  /*0b10*/  @!P3 STS [R10+0x8], RZ ;  /* 0x000008ff0a00b388 */ /* 0x000fe80000000800 */
[----:B--2---:R0:W-:Y:S01]  /*0b20*/  @P5 STS [R10+0x114], R9 ;  /* 0x000114090a005388 */ /* 0x0041e20000000800 */
[----:B------:R-:W-:-:S03]  /*0b30*/  ISETP.GE.AND P5, PT, R4, UR7, PT ;  /* 0x0000000704007c0c */ /* 0x000fc6000bfa6270 */
[----:B---3--:R1:W-:Y:S01]  /*0b40*/  @P6 STS [R10+0x4], R17 ;  /* 0x000004110a006388 */ /* 0x0083e20000000800 */
[----:B------:R-:W-:Y:S02]  /*0b50*/  ISETP.LT.U32.AND P6, PT, R14, UR4, !P2 ;  /* 0x000000040e007c0c */ /* 0x000fe4000d7c1070 */
[C---:B------:R-:W-:Y:S02]  /*0b60*/  IADD3 R14, PT, PT, R2.reuse, 0x3, RZ ;  /* 0x00000003020e7810 */ /* 0x040fe40007ffe0ff */
[----:B------:R-:W-:Y:S02]  /*0b70*/  ISETP.GE.U32.OR P5, PT, R2, UR4, P5 ;  /* 0x0000000402007c0c */ /* 0x000fe4000afa6470 */
[----:B------:R-:W-:-:S07]  /*0b80*/  ISETP.LT.U32.AND P2, PT, R14, UR4, !P2 ;  /* 0x000000040e007c0c */ /* 0x000fce000d741070 */
[----:B------:R-:W2:Y:S08]  /*0b90*/  @P6 LDC.64 R18, c[0x0][0x388] ;  /* 0x0000e200ff126b82 */ /* 0x000eb00000000a00 */
[----:B------:R-:W3:Y:S01]  /*0ba0*/  @!P5 LDC.64 R20, c[0x0][0x388] ;  /* 0x0000e200ff14db82 */ /* 0x000ee20000000a00 */
[----:B----4-:R4:W-:Y:S01]  /*0bb0*/  @P3 STS [R10+0x8], R23 ;  /* 0x000008170a003388 */ /* 0x0109e20000000800 */
[----:B------:R-:W-:-:S06]  /*0bc0*/  IADD3 R12, P3, PT, R25, R12, RZ ;  /* 0x0000000c190c7210 */ /* 0x000fcc0007f7e0ff */
[----:B0-----:R-:W0:Y:S01]  /*0bd0*/  @P2 LDC.64 R8, c[0x0][0x388] ;  /* 0x0000e200ff082b82 */ /* 0x001e220000000a00 */
[----:B-1----:R-:W-:Y:S02]  /*0be0*/  LEA.HI.X.SX32 R17, R25, R16, 0x1, P3 ;  /* 0x0000001019117211 */ /* 0x002fe400018f0eff */
[----:B------:R-:W-:Y:S02]  /*0bf0*/  LEA R16, P3, R12, UR8, 0x2 ;  /* 0x000000080c107c11 */ /* 0x000fe4000f8610ff */
[----:B------:R-:W-:Y:S02]  /*0c00*/  ISETP.LT.U32.AND P0, PT, R14, UR4, !P0 ;  /* 0x000000040e007c0c */ /* 0x000fe4000c701070 */
[----:B------:R-:W-:Y:S02]  /*0c10*/  LEA.HI.X R17, R12, UR9, R17, 0x2, P3 ;  /* 0x000000090c117c11 */ /* 0x000fe400098f1411 */
[----:B------:R-:W-:Y:S02]  /*0c20*/  ISETP.LT.U32.AND P3, PT, R2, UR4, !P4 ;  /* 0x0000000402007c0c */ /* 0x000fe4000e761070 */
[----:B------:R-:W-:-:S02]  /*0c30*/  ISETP.LT.U32.AND P1, PT, R14, UR4, !P1 ;  /* 0x000000040e007c0c */ /* 0x000fc4000cf21070 */
[----:B------:R-:W-:Y:S02]  /*0c40*/  ISETP.LT.U32.AND P4, PT, R14, UR4, !P4 ;  /* 0x000000040e007c0c */ /* 0x000fe4000e781070 */
[----:B------:R-:W-:Y:S01]  /*0c50*/  @!P5 IADD3 R13, PT, PT, R13, R4, RZ ;  /* 0x000000040d0dd210 */ /* 0x000fe20007ffe0ff */
[C---:B------:R-:W-:Y:S01]  /*0c60*/  @P6 IMAD.IADD R11, R4.reuse, 0x1, R11 ;  /* 0x00000001040b6824 */ /* 0x040fe200078e020b */
[----:B------:R-:W-:-:S03]  /*0c70*/  @P2 IADD3 R25, PT, PT, R4, R25, RZ ;  /* 0x0000001904192210 */ /* 0x000fc60007ffe0ff */
[----:B---3--:R-:W-:Y:S02]  /*0c80*/  @!P5 IMAD.WIDE R20, R13, 0x4, R20 ;  /* 0x000000040d14d825 */ /* 0x008fe400078e0214 */
[----:B------:R-:W3:Y:S02]  /*0c90*/  @P3 LDG.E R7, desc[UR12][R6.64+0xc] ;  /* 0x00000c0c06073981 */ /* 0x000ee4000c1e1900 */
[----:B--2---:R-:W-:Y:S02]  /*0ca0*/  @P6 IMAD.WIDE R18, R11, 0x4, R18 ;  /* 0x000000040b126825 */ /* 0x004fe400078e0212 */
[----:B------:R-:W2:Y:S02]  /*0cb0*/  @!P5 LDG.E R21, desc[UR12][R20.64] ;  /* 0x0000000c1415d981 */ /* 0x000ea4000c1e1900 */
[----:B0-----:R-:W-:Y:S02]  /*0cc0*/  @P2 IMAD.WIDE R8, R25, 0x4, R8 ;  /* 0x0000000419082825 */ /* 0x001fe400078e0208 */
[----:B------:R-:W5:Y:S04]  /*0cd0*/  @P6 LDG.E R19, desc[UR12][R18.64] ;  /* 0x0000000c12136981 */ /* 0x000f68000c1e1900 */
[----:B------:R-:W5:Y:S04]  /*0ce0*/  @P2 LDG.E R9, desc[UR12][R8.64] ;  /* 0x0000000c08092981 */ /* 0x000f68000c1e1900 */
[----:B------:R-:W5:Y:S04]  /*0cf0*/  @P0 LDG.E R11, desc[UR12][R16.64+0x4] ;  /* 0x0000040c100b0981 */ /* 0x000f68000c1e1900 */
[----:B------:R-:W5:Y:S04]  /*0d00*/  @P1 LDG.E R13, desc[UR12][R16.64+0x8] ;  /* 0x0000080c100d1981 */ /* 0x000f68000c1e1900 */
[----:B----4-:R-:W4:Y:S04]  /*0d10*/  @P4 LDG.E R23, desc[UR12][R16.64+0xc] ;  /* 0x00000c0c10174981 */ /* 0x010f28000c1e1900 */
[----:B------:R0:W-:Y:S04]  /*0d20*/  @!P3 STS [R10+0xc], RZ ;  /* 0x00000cff0a00b388 */ /* 0x0001e80000000800 */
[----:B------:R0:W-:Y:S04]  /*0d30*/  @!P6 STS [R10+0x108], RZ ;  /* 0x000108ff0a00e388 */ /* 0x0001e80000000800 */
[----:B------:R0:W-:Y:S04]  /*0d40*/  @!P2 STS [R10+0x18c], RZ ;  /* 0x00018cff0a00a388 */ /* 0x0001e80000000800 */
[----:B------:R0:W-:Y:S04]  /*0d50*/  @!P0 STS [R10+0x190], RZ ;  /* 0x000190ff0a008388 */ /* 0x0001e80000000800 */
[----:B------:R0:W-:Y:S04]  /*0d60*/  @!P1 STS [R10+0x194], RZ ;  /* 0x000194ff0a009388 */ /* 0x0001e80000000800 */
[----:B------:R0:W-:Y:S04]  /*0d70*/  @!P4 STS [R10+0x198], RZ ;  /* 0x000198ff0a00c388 */ /* 0x0001e80000000800 */
[----:B---3--:R0:W-:Y:S04]  /*0d80*/  @P3 STS [R10+0xc], R7 ;  /* 0x00000c070a003388 */ /* 0x0081e80000000800 */
[----:B--2---:R0:W-:Y:S04]  /*0d90*/  @!P5 STS [R10], R21 ;  /* 0x000000150a00d388 */ /* 0x0041e80000000800 */
[----:B-----5:R0:W-:Y:S04]  /*0da0*/  @P6 STS [R10+0x108], R19 ;  /* 0x000108130a006388 */ /* 0x0201e80000000800 */
[----:B------:R0:W-:Y:S04]  /*0db0*/  @P2 STS [R10+0x18c], R9 ;  /* 0x00018c090a002388 */ /* 0x0001e80000000800 */
[----:B------:R0:W-:Y:S04]  /*0dc0*/  @P0 STS [R10+0x190], R11 ;  /* 0x0001900b0a000388 */ /* 0x0001e80000000800 */
[----:B------:R0:W-:Y:S04]  /*0dd0*/  @P1 STS [R10+0x194], R13 ;  /* 0x0001940d0a001388 */ /* 0x0001e80000000800 */
[----:B------:R0:W-:Y:S04]  /*0de0*/  @P5 STS [R10], RZ ;  /* 0x000000ff0a005388 */ /* 0x0001e80000000800 */
[----:B----4-:R0:W-:Y:S02]  /*0df0*/  @P4 STS [R10+0x198], R23 ;  /* 0x000198170a004388 */ /* 0x0101e40000000800 */
.L_x_0:
[----:B------:R-:W-:Y:S01]  /*0e00*/  BAR.SYNC.DEFER_BLOCKING 0x0 ;  /* 0x0000000000007b1d */ /* 0x000fe20000010000 */
[----:B------:R-:W-:Y:S01]  /*0e10*/  UIADD3 UR4, UPT, UPT, UR4, 0x1f, URZ ;  /* 0x0000001f04047890 */ /* 0x000fe2000fffe0ff */
[----:B0-----:R-:W-:Y:S02]  /*0e20*/  HFMA2 R11, -RZ, RZ, 0, 0 ;  /* 0x00000000ff0b7431 */ /* 0x001fe400000001ff */
[----:B------:R-:W-:Y:S02]  /*0e30*/  IMAD.MOV.U32 R25, RZ, RZ, RZ ;  /* 0x000000ffff197224 */ /* 0x000fe400078e00ff */
[----:B------:R-:W-:Y:S01]  /*0e40*/  HFMA2 R31, -RZ, RZ, 0, 0 ;  /* 0x00000000ff1f7431 */ /* 0x000fe200000001ff */
[----:B------:R-:W-:Y:S01]  /*0e50*/  USHF.R.S32.HI UR5, URZ, 0x1f, UR4 ;  /* 0x0000001fff057899 */ /* 0x000fe20008011404 */
[----:B------:R-:W-:Y:S01]  /*0e60*/  HFMA2 R4, -RZ, RZ, 0, 0 ;  /* 0x00000000ff047431 */ /* 0x000fe200000001ff */
[----:B------:R-:W-:Y:S02]  /*0e70*/  CS2R R26, SRZ ;  /* 0x00000000001a7805 */ /* 0x000fe4000001ff00 */
[----:B------:R-:W-:Y:S01]  /*0e80*/  CS2R R28, SRZ ;  /* 0x00000000001c7805 */ /* 0x000fe2000001ff00 */
[----:B------:R-:W-:Y:S01]  /*0e90*/  IMAD.MOV.U32 R35, RZ, RZ, RZ ;  /* 0x000000ffff237224 */ /* 0x000fe200078e00ff */
[----:B------:R-:W-:Y:S01]  /*0ea0*/  MOV R12, RZ ;  /* 0x000000ff000c7202 */ /* 0x000fe20000000f00 */
[----:B------:R-:W-:Y:S01]  /*0eb0*/  IMAD.MOV.U32 R33, RZ, RZ, RZ ;  /* 0x000000ffff217224 */ /* 0x000fe200078e00ff */
[----:B------:R-:W-:Y:S01]  /*0ec0*/  MOV R37, RZ ;  /* 0x000000ff00257202 */ /* 0x000fe20000000f00 */
[----:B------:R-:W-:Y:S01]  /*0ed0*/  IMAD.MOV.U32 R20, RZ, RZ, RZ ;  /* 0x000000ffff147224 */ /* 0x000fe200078e00ff */
[----:B------:R-:W-:Y:S01]  /*0ee0*/  ULEA.HI UR5, UR5, UR4, URZ, 0x5 ;  /* 0x0000000405057291 */ /* 0x000fe2000f8f28ff */
[----:B------:R-:W-:Y:S01]  /*0ef0*/  IMAD.MOV.U32 R23, RZ, RZ, RZ ;  /* 0x000000ffff177224 */ /* 0x000fe200078e00ff */
[----:B------:R-:W-:Y:S10]  /*0f00*/  BRA.U !UP0, `(.L_x_1) ;  /* 0x0000001d082c7547 */ /* 0x000ff4000b800000 */
[----:B----4-:R-:W-:Y:S01]  /*0f10*/  IMAD R6, R5, 0x20, R2 ;  /* 0x0000002005067824 */ /* 0x010fe200078e0202 */
[----:B------:R-:W-:Y:S01]  /*0f20*/  MOV R24, RZ ;  /* 0x000000ff00187202 */ /* 0x000fe20000000f00 */
[----:B------:R-:W-:Y:S01]  /*0f30*/  USHF.R.S32.HI UR8, URZ, 0x5, UR5 ;  /* 0x00000005ff087899 */ /* 0x000fe20008011405 */
[----:B------:R-:W-:Y:S02]  /*0f40*/  UMOV UR4, URZ ;  /* 0x000000ff00047c82 */ /* 0x000fe40008000000 */
[----:B------:R-:W-:-:S09]  /*0f50*/  UMOV UR5, URZ ;  /* 0x000000ff00057c82 */ /* 0x000fd20008000000 */
.L_x_4:
[----:B------:R-:W-:Y:S02]  /*0f60*/  UIADD3 UR4, UPT, UPT, UR4, 0x1, URZ ;  /* 0x0000000104047890 */ /* 0x000fe4000fffe0ff */
[----:B------:R-:W-:Y:S02]  /*0f70*/  ULOP3.LUT UR7, UR5, 0x1, URZ, 0x3c, !UPT ;  /* 0x0000000105077892 */ /* 0x000fe4000f8e3cff */
[----:B------:R-:W-:-:S09]  /*0f80*/  UISETP.GE.AND UP0, UPT, UR4, UR8, UPT ;  /* 0x000000080400728c */ /* 0x000fd2000bf06270 */
[----:B------:R-:W-:Y:S05]  /*0f90*/  BRA.U UP0, `(.L_x_2) ;  /* 0x0000000d00d47547 */ /* 0x000fea000b800000 */
[----:B------:R-:W0:Y:S01]  /*0fa0*/  LDCU.64 UR16, c[0x0][0x398] ;  /* 0x00007300ff1077ac */ /* 0x000e220008000a00 */
[----:B------:R-:W-:Y:S02]  /*0fb0*/  IMAD.U32 R8, RZ, RZ, UR4 ;  /* 0x00000004ff087e24 */ /* 0x000fe4000f8e00ff */
[----:B------:R-:W-:Y:S01]  /*0fc0*/  VIADD R14, R6, 0x1 ;  /* 0x00000001060e7836 */ /* 0x000fe20000000000 */
[----:B------:R-:W1:Y:S02]  /*0fd0*/  LDCU.64 UR14, c[0x0][0x380] ;  /* 0x00007000ff0e77ac */ /* 0x000e640008000a00 */
[----:B------:R-:W-:Y:S01]  /*0fe0*/  LEA R7, R8, R3, 0x5 ;  /* 0x0000000308077211 */ /* 0x000fe200078e28ff */
[----:B------:R-:W2:Y:S01]  /*0ff0*/  S2UR UR10, SR_CgaCtaId ;  /* 0x00000000000a79c3 */ /* 0x000ea20000008800 */
[----:B------:R-:W-:Y:S01]  /*1000*/  UMOV UR9, 0x400 ;  /* 0x0000040000097882 */ /* 0x000fe20000000000 */
[----:B------:R-:W3:Y:S02]  /*1010*/  LDCU UR11, c[0x0][0x3a0] ;  /* 0x00007400ff0b77ac */ /* 0x000ee40008000800 */
[C---:B------:R-:W-:Y:S01]  /*1020*/  VIADD R10, R7.reuse, 0x1 ;  /* 0x00000001070a7836 */ /* 0x040fe20000000000 */
[----:B0-----:R-:W-:-:S02]  /*1030*/  ISETP.GE.AND P6, PT, R7, UR17, PT ;  /* 0x0000001107007c0c */ /* 0x001fc4000bfc6270 */
[----:B------:R-:W-:Y:S02]  /*1040*/  MOV R5, UR17 ;  /* 0x0000001100057c02 */ /* 0x000fe40008000f00 */
[----:B------:R-:W-:Y:S02]  /*1050*/  ISETP.LT.AND P5, PT, R14, UR16, !P6 ;  /* 0x000000100e007c0c */ /* 0x000fe4000f7a1270 */
[----:B------:R-:W-:Y:S01]  /*1060*/  ISETP.GE.AND P2, PT, R10, UR17, PT ;  /* 0x000000110a007c0c */ /* 0x000fe2000bf46270 */
[----:B------:R-:W-:-:S03]  /*1070*/  IMAD R16, R6, R5, UR17 ;  /* 0x0000001106107e24 */ /* 0x000fc6000f8e0205 */
[----:B------:R-:W-:Y:S02]  /*1080*/  ISETP.LT.AND P1, PT, R14, UR16, !P2 ;  /* 0x000000100e007c0c */ /* 0x000fe4000d721270 */
[----:B------:R-:W-:-:S05]  /*1090*/  IADD3 R10, P0, PT, R16, R7, RZ ;  /* 0x00000007100a7210 */ /* 0x000fca0007f1e0ff */
[----:B------:R-:W0:Y:S01]  /*10a0*/  @P5 LDC.64 R8, c[0x0][0x380] ;  /* 0x0000e000ff085b82 */ /* 0x000e220000000a00 */
[----:B------:R-:W-:Y:S01]  /*10b0*/  @P5 IADD3 R5, PT, PT, R16, R7, RZ ;  /* 0x0000000710055210 */ /* 0x000fe20007ffe0ff */
[----:B------:R-:W-:Y:S01]  /*10c0*/  IMAD.X R13, RZ, RZ, RZ, P0 ;  /* 0x000000ffff0d7224 */ /* 0x000fe200000e06ff */
[----:B-1----:R-:W-:-:S04]  /*10d0*/  LEA R18, P0, R10, UR14, 0x2 ;  /* 0x0000000e0a127c11 */ /* 0x002fc8000f8010ff */
[----:B------:R-:W-:-:S05]  /*10e0*/  LEA.HI.X R19, R10, UR15, R13, 0x2, P0 ;  /* 0x0000000f0a137c11 */ /* 0x000fca00080f140d */
[----:B------:R-:W4:Y:S01]  /*10f0*/  @P1 LDG.E R13, desc[UR12][R18.64+0x4] ;  /* 0x0000040c120d1981 */ /* 0x000f22000c1e1900 */
[----:B0-----:R-:W-:-:S06]  /*1100*/  @P5 IMAD.WIDE.U32 R8, R5, 0x4, R8 ;  /* 0x0000000405085825 */ /* 0x001fcc00078e0008 */
[----:B------:R0:W5:Y:S01]  /*1110*/  @P5 LDG.E R9, desc[UR12][R8.64] ;  /* 0x0000000c08095981 */ /* 0x000162000c1e1900 */
[----:B--2---:R-:W-:Y:S01]  /*1120*/  ULEA UR9, UR10, UR9, 0x18 ;  /* 0x000000090a097291 */ /* 0x004fe2000f8ec0ff */
[----:B------:R-:W-:Y:S01]  /*1130*/  VIADD R10, R7, 0x2 ;  /* 0x00000002070a7836 */ /* 0x000fe20000000000 */
[----:B------:R-:W-:Y:S02]  /*1140*/  MOV R5, 0x84 ;  /* 0x0000008400057802 */ /* 0x000fe40000000f00 */
[----:B------:R-:W-:Y:S02]  /*1150*/  UIMAD UR7, UR7, 0x1080, UR9 ;  /* 0x00001080070778a4 */ /* 0x000fe4000f8e0209 */
[----:B------:R-:W-:-:S04]  /*1160*/  ISETP.GE.AND P3, PT, R10, UR17, PT ;  /* 0x000000110a007c0c */ /* 0x000fc8000bf66270 */
[----:B------:R-:W-:Y:S01]  /*1170*/  ISETP.LT.AND P0, PT, R14, UR16, !P3 ;  /* 0x000000100e007c0c */ /* 0x000fe2000df01270 */
[----:B------:R-:W-:Y:S02]  /*1180*/  IMAD R5, R2, R5, UR7 ;  /* 0x0000000702057e24 */ /* 0x000fe4000f8e0205 */
[----:B0-----:R-:W-:Y:S02]  /*1190*/  IMAD R8, R6, UR17, RZ ;  /* 0x0000001106087c24 */ /* 0x001fe4000f8e02ff */
[----:B------:R-:W-:-:S05]  /*11a0*/  IMAD R22, R0, 0x10, R5 ;  /* 0x0000001000167824 */ /* 0x000fca00078e0205 */
[----:B------:R-:W-:Y:S04]  /*11b0*/  @!P5 STS [R22+0x84], RZ ;  /* 0x000084ff1600d388 */ /* 0x000fe80000000800 */
[----:B------:R-:W2:Y:S01]  /*11c0*/  @P0 LDG.E R21, desc[UR12][R18.64+0x8] ;  /* 0x0000080c12150981 */ /* 0x000ea2000c1e1900 */
[----:B------:R-:W-:-:S04]  /*11d0*/  IADD3 R10, PT, PT, R7, 0x3, RZ ;  /* 0x00000003070a7810 */ /* 0x000fc80007ffe0ff */
[----:B------:R-:W-:Y:S01]  /*11e0*/  ISETP.GE.AND P4, PT, R10, UR17, PT ;  /* 0x000000110a007c0c */ /* 0x000fe2000bf86270 */
[----:B------:R-:W-:Y:S04]  /*11f0*/  @!P1 STS [R22+0x88], RZ ;  /* 0x000088ff16009388 */ /* 0x000fe80000000800 */
[----:B-----5:R0:W-:Y:S01]  /*1200*/  @P5 STS [R22+0x84], R9 ;  /* 0x0000840916005388 */ /* 0x0201e20000000800 */
[----:B------:R-:W-:-:S04]  /*1210*/  IADD3 R5, P5, PT, R8, R7, RZ ;  /* 0x0000000708057210 */ /* 0x000fc80007fbe0ff */
[----:B------:R-:W-:Y:S02]  /*1220*/  IADD3.X R8, PT, PT, RZ, RZ, RZ, P5, !PT ;  /* 0x000000ffff087210 */ /* 0x000fe40002ffe4ff */
[----:B------:R-:W-:-:S04]  /*1230*/  LEA R16, P5, R5, UR14, 0x2 ;  /* 0x0000000e05107c11 */ /* 0x000fc8000f8a10ff */
[----:B------:R-:W-:Y:S02]  /*1240*/  LEA.HI.X R17, R5, UR15, R8, 0x2, P5 ;  /* 0x0000000f05117c11 */ /* 0x000fe4000a8f1408 */
[----:B------:R-:W-:-:S13]  /*1250*/  ISETP.LT.AND P5, PT, R6, UR16, !P2 ;  /* 0x0000001006007c0c */ /* 0x000fda000d7a1270 */
[----:B------:R-:W5:Y:S04]  /*1260*/  @P5 LDG.E R5, desc[UR12][R16.64+0x4] ;  /* 0x0000040c10055981 */ /* 0x000f68000c1e1900 */
[----:B----4-:R1:W-:Y:S01]  /*1270*/  @P1 STS [R22+0x88], R13 ;  /* 0x0000880d16001388 */ /* 0x0103e20000000800 */
[----:B------:R-:W-:-:S13]  /*1280*/  ISETP.LT.AND P1, PT, R14, UR16, !P4 ;  /* 0x000000100e007c0c */ /* 0x000fda000e721270 */
[----:B------:R4:W3:Y:S01]  /*1290*/  @P1 LDG.E R39, desc[UR12][R18.64+0xc] ;  /* 0x00000c0c12271981 */ /* 0x0008e2000c1e1900 */
[----:B------:R-:W-:-:S05]  /*12a0*/  VIADD R10, R6, 0x2 ;  /* 0x00000002060a7836 */ /* 0x000fca0000000000 */
[----:B------:R-:W-:Y:S01]  /*12b0*/  ISETP.LT.AND P6, PT, R10, UR16, !P6 ;  /* 0x000000100a007c0c */ /* 0x000fe2000f7c1270 */
[----:B------:R-:W-:Y:S04]  /*12c0*/  @!P0 STS [R22+0x8c], RZ ;  /* 0x00008cff16008388 */ /* 0x000fe80000000800 */
[----:B--2---:R2:W-:Y:S01]  /*12d0*/  @P0 STS [R22+0x8c], R21 ;  /* 0x00008c1516000388 */ /* 0x0045e20000000800 */
[----:B------:R-:W-:-:S07]  /*12e0*/  ISETP.LT.AND P0, PT, R6, UR16, !P3 ;  /* 0x0000001006007c0c */ /* 0x000fce000df01270 */
[----:B0-----:R-:W0:Y:S01]  /*12f0*/  @P6 LDC.64 R8, c[0x0][0x380] ;  /* 0x0000e000ff086b82 */ /* 0x001e220000000a00 */
[----:B------:R-:W-:-:S05]  /*1300*/  IMAD R14, R10, UR17, RZ ;  /* 0x000000110a0e7c24 */ /* 0x000fca000f8e02ff */
[----:B-1----:R-:W2:Y:S04]  /*1310*/  @P0 LDG.E R13, desc[UR12][R16.64+0x8] ;  /* 0x0000080c100d0981 */ /* 0x002ea8000c1e1900 */
[----:B------:R-:W-:Y:S01]  /*1320*/  @!P5 STS [R22+0x4], RZ ;  /* 0x000004ff1600d388 */ /* 0x000fe20000000800 */
[----:B----4-:R-:W-:-:S04]  /*1330*/  @P6 IMAD R19, R10, UR17, R7 ;  /* 0x000000110a136c24 */ /* 0x010fc8000f8e0207 */
[----:B0-----:R-:W-:Y:S01]  /*1340*/  @P6 IMAD.WIDE.U32 R8, R19, 0x4, R8 ;  /* 0x0000000413086825 */ /* 0x001fe200078e0008 */
[----:B-----5:R0:W-:Y:S01]  /*1350*/  @P5 STS [R22+0x4], R5 ;  /* 0x0000040516005388 */ /* 0x0201e20000000800 */
[----:B------:R-:W-:-:S04]  /*1360*/  IADD3 R14, P5, PT, R14, R7, RZ ;  /* 0x000000070e0e7210 */ /* 0x000fc80007fbe0ff */
[----:B------:R-:W-:Y:S02]  /*1370*/  IADD3.X R41, PT, PT, RZ, RZ, RZ, P5, !PT ;  /* 0x000000ffff297210 */ /* 0x000fe40002ffe4ff */
[----:B------:R-:W-:-:S04]  /*1380*/  LEA R18, P5, R14, UR14, 0x2 ;  /* 0x0000000e0e127c11 */ /* 0x000fc8000f8a10ff */
[----:B------:R-:W-:Y:S02]  /*1390*/  LEA.HI.X R19, R14, UR15, R41, 0x2, P5 ;  /* 0x0000000f0e137c11 */ /* 0x000fe4000a8f1429 */
[----:B------:R-:W-:Y:S01]  /*13a0*/  ISETP.LT.AND P5, PT, R10, UR16, !P2 ;  /* 0x000000100a007c0c */ /* 0x000fe2000d7a1270 */
[----:B------:R1:W4:-:S12]  /*13b0*/  @P6 LDG.E R41, desc[UR12][R8.64] ;  /* 0x0000000c08296981 */ /* 0x000318000c1e1900 */
[----:B------:R-:W5:Y:S04]  /*13c0*/  @P5 LDG.E R43, desc[UR12][R18.64+0x4] ;  /* 0x0000040c122b5981 */ /* 0x000f68000c1e1900 */
[----:B------:R-:W-:Y:S04]  /*13d0*/  @!P1 STS [R22+0x90], RZ ;  /* 0x000090ff16009388 */ /* 0x000fe80000000800 */
[----:B---3--:R-:W-:Y:S01]  /*13e0*/  @P1 STS [R22+0x90], R39 ;  /* 0x0000902716001388 */ /* 0x008fe20000000800 */
[----:B------:R-:W-:-:S13]  /*13f0*/  ISETP.LT.AND P1, PT, R6, UR16, !P4 ;  /* 0x0000001006007c0c */ /* 0x000fda000e721270 */
[----:B--2---:R-:W2:Y:S01]  /*1400*/  @P1 LDG.E R21, desc[UR12][R16.64+0xc] ;  /* 0x00000c0c10151981 */ /* 0x004ea2000c1e1900 */
[----:B0-----:R-:W-:-:S03]  /*1410*/  VIADD R5, R6, 0x3 ;  /* 0x0000000306057836 */ /* 0x001fc60000000000 */
[----:B------:R-:W-:Y:S04]  /*1420*/  @!P0 STS [R22+0x8], RZ ;  /* 0x000008ff16008388 */ /* 0x000fe80000000800 */
[----:B------:R0:W-:Y:S01]  /*1430*/  @P0 STS [R22+0x8], R13 ;  /* 0x0000080d16000388 */ /* 0x0001e20000000800 */
[----:B------:R-:W-:-:S04]  /*1440*/  ISETP.GE.AND P0, PT, R5, UR16, PT ;  /* 0x0000001005007c0c */ /* 0x000fc8000bf06270 */
[----:B------:R-:W-:Y:S01]  /*1450*/  ISETP.LT.AND P0, PT, R7, UR17, !P0 ;  /* 0x0000001107007c0c */ /* 0x000fe2000c701270 */
[----:B------:R-:W-:Y:S01]  /*1460*/  IMAD R14, R5, UR17, RZ ;  /* 0x00000011050e7c24 */ /* 0x000fe2000f8e02ff */
[----:B------:R-:W-:Y:S11]  /*1470*/  @!P6 STS [R22+0x108], RZ ;  /* 0x000108ff1600e388 */ /* 0x000ff60000000800 */
[----:B-1----:R-:W1:Y:S01]  /*1480*/  @P0 LDC.64 R8, c[0x0][0x380] ;  /* 0x0000e000ff080b82 */ /* 0x002e620000000a00 */
[----:B------:R-:W-:Y:S04]  /*1490*/  @!P5 STS [R22+0x10c], RZ ;  /* 0x00010cff1600d388 */ /* 0x000fe80000000800 */
[----:B----4-:R3:W-:Y:S01]  /*14a0*/  @P6 STS [R22+0x108], R41 ;  /* 0x0001082916006388 */ /* 0x0107e20000000800 */
[----:B------:R-:W-:-:S04]  /*14b0*/  IADD3 R14, P6, PT, R14, R7, RZ ;  /* 0x000000070e0e7210 */ /* 0x000fc80007fde0ff */
[----:B0-----:R-:W-:Y:S02]  /*14c0*/  IADD3.X R13, PT, PT, RZ, RZ, RZ, P6, !PT ;  /* 0x000000ffff0d7210 */ /* 0x001fe400037fe4ff */
[----:B------:R-:W-:Y:S01]  /*14d0*/  LEA R38, P6, R14, UR14, 0x2 ;  /* 0x0000000e0e267c11 */ /* 0x000fe2000f8c10ff */
[----:B-----5:R0:W-:Y:S01]  /*14e0*/  @P5 STS [R22+0x10c], R43 ;  /* 0x00010c2b16005388 */ /* 0x0201e20000000800 */
[----:B------:R-:W-:Y:S02]  /*14f0*/  ISETP.LT.AND P5, PT, R10, UR16, !P3 ;  /* 0x000000100a007c0c */ /* 0x000fe4000dfa1270 */
[----:B------:R-:W-:Y:S01]  /*1500*/  LEA.HI.X R39, R14, UR15, R13, 0x2, P6 ;  /* 0x0000000f0e277c11 */ /* 0x000fe2000b0f140d */
[C---:B------:R-:W-:Y:S01]  /*1510*/  @P0 IMAD R13, R5.reuse, UR17, R7 ;  /* 0x00000011050d0c24 */ /* 0x040fe2000f8e0207 */
[----:B------:R-:W-:Y:S01]  /*1520*/  ISETP.LT.AND P6, PT, R10, UR16, !P4 ;  /* 0x000000100a007c0c */ /* 0x000fe2000e7c1270 */
[----:B------:R-:W-:Y:S01]  /*1530*/  @!P1 STS [R22+0xc], RZ ;  /* 0x00000cff16009388 */ /* 0x000fe20000000800 */
[----:B------:R-:W-:Y:S01]  /*1540*/  ISETP.LT.AND P2, PT, R5, UR16, !P2 ;  /* 0x0000001005007c0c */ /* 0x000fe2000d741270 */
[----:B-1----:R-:W-:Y:S01]  /*1550*/  @P0 IMAD.WIDE.U32 R8, R13, 0x4, R8 ;  /* 0x000000040d080825 */ /* 0x002fe200078e0008 */
[----:B------:R-:W-:Y:S01]  /*1560*/  ISETP.LT.AND P3, PT, R5, UR16, !P3 ;  /* 0x0000001005007c0c */ /* 0x000fe2000df61270 */
[----:B------:R-:W1:Y:S03]  /*1570*/  LDCU.64 UR14, c[0x0][0x388] ;  /* 0x00007100ff0e77ac */ /* 0x000e660008000a00 */
[----:B------:R-:W4:Y:S04]  /*1580*/  @P0 LDG.E R30, desc[UR12][R8.64] ;  /* 0x0000000c081e0981 */ /* 0x000f28000c1e1900 */
[----:B---3--:R-:W3:Y:S04]  /*1590*/  @P5 LDG.E R41, desc[UR12][R18.64+0x8] ;  /* 0x0000080c12295981 */ /* 0x008ee8000c1e1900 */
[----:B------:R5:W3:Y:S04]  /*15a0*/  @P6 LDG.E R45, desc[UR12][R18.64+0xc] ;  /* 0x00000c0c122d6981 */ /* 0x000ae8000c1e1900 */
[----:B--2---:R2:W-:Y:S01]  /*15b0*/  @P1 STS [R22+0xc], R21 ;  /* 0x00000c1516001388 */ /* 0x0045e20000000800 */
[----:B------:R-:W-:-:S03]  /*15c0*/  ISETP.GE.AND P1, PT, R7, UR17, PT ;  /* 0x0000001107007c0c */ /* 0x000fc6000bf26270 */
[----:B------:R-:W3:Y:S01]  /*15d0*/  @P3 LDG.E R13, desc[UR12][R38.64+0x8] ;  /* 0x0000080c260d3981 */ /* 0x000ee2000c1e1900 */
[----:B------:R-:W-:-:S13]  /*15e0*/  ISETP.GE.OR P1, PT, R6, UR16, P1 ;  /* 0x0000001006007c0c */ /* 0x000fda0008f26670 */
[----:B------:R-:W0:Y:S01]  /*15f0*/  @!P1 LDC.64 R16, c[0x0][0x380] ;  /* 0x0000e000ff109b82 */ /* 0x000e220000000a00 */
[----:B------:R-:W-:Y:S01]  /*1600*/  @!P1 IMAD R7, R6, UR17, R7 ;  /* 0x0000001106079c24 */ /* 0x000fe2000f8e0207 */
[----:B------:R-:W-:Y:S01]  /*1610*/  ISETP.LT.AND P4, PT, R5, UR16, !P4 ;  /* 0x0000001005007c0c */ /* 0x000fe2000e781270 */
[----:B-----5:R-:W-:Y:S02]  /*1620*/  VIADD R18, R3, UR6 ;  /* 0x0000000603127c36 */ /* 0x020fe40008000000 */
[----:B0-----:R-:W-:-:S10]  /*1630*/  @!P1 IMAD.WIDE.U32 R16, R7, 0x4, R16 ;  /* 0x0000000407109825 */ /* 0x001fd400078e0010 */
[----:B------:R-:W5:Y:S04]  /*1640*/  @P4 LDG.E R43, desc[UR12][R38.64+0xc] ;  /* 0x00000c0c262b4981 */ /* 0x000f68000c1e1900 */
[----:B------:R-:W5:Y:S04]  /*1650*/  @!P1 LDG.E R16, desc[UR12][R16.64] ;  /* 0x0000000c10109981 */ /* 0x000f68000c1e1900 */
[----:B------:R-:W5:Y:S01]  /*1660*/  @P2 LDG.E R17, desc[UR12][R38.64+0x4] ;  /* 0x0000040c26112981 */ /* 0x000f62000c1e1900 */
[----:B------:R-:W-:-:S05]  /*1670*/  IMAD.U32 R7, RZ, RZ, UR4 ;  /* 0x00000004ff077e24 */ /* 0x000fca000f8e00ff */
[----:B------:R-:W-:Y:S01]  /*1680*/  LEA R7, R7, R2, 0x5 ;  /* 0x0000000207077211 */ /* 0x000fe200078e28ff */
[----:B------:R-:W-:Y:S01]  /*1690*/  @!P5 STS [R22+0x110], RZ ;  /* 0x000110ff1600d388 */ /* 0x000fe20000000800 */
[----:B------:R-:W-:Y:S01]  /*16a0*/  MOV R10, UR6 ;  /* 0x00000006000a7c02 */ /* 0x000fe20008000f00 */
[----:B------:R-:W-:Y:S02]  /*16b0*/  VIADD R19, R18, 0x1 ;  /* 0x0000000112137836 */ /* 0x000fe40000000000 */
[C---:B--2---:R-:W-:Y:S01]  /*16c0*/  IMAD R21, R7.reuse, UR11, RZ ;  /* 0x0000000b07157c24 */ /* 0x044fe2000f8e02ff */
[----:B------:R-:W-:Y:S04]  /*16d0*/  @!P0 STS [R22+0x18c], RZ ;  /* 0x00018cff16008388 */ /* 0x000fe80000000800 */
[----:B------:R-:W-:Y:S04]  /*16e0*/  @!P6 STS [R22+0x114], RZ ;  /* 0x000114ff1600e388 */ /* 0x000fe80000000800 */
[----:B----4-:R-:W-:Y:S01]  /*16f0*/  @P0 STS [R22+0x18c], R30 ;  /* 0x00018c1e16000388 */ /* 0x010fe20000000800 */
[----:B------:R-:W-:-:S03]  /*1700*/  ISETP.GE.AND P0, PT, R7, UR17, PT ;  /* 0x0000001107007c0c */ /* 0x000fc6000bf06270 */
[----:B---3--:R0:W-:Y:S01]  /*1710*/  @P5 STS [R22+0x110], R41 ;  /* 0x0001102916005388 */ /* 0x0081e20000000800 */
[----:B------:R-:W-:-:S03]  /*1720*/  IADD3 R5, P5, PT, R3, UR6, RZ ;  /* 0x0000000603057c10 */ /* 0x000fc6000ffbe0ff */
[----:B------:R-:W-:Y:S01]  /*1730*/  @P6 STS [R22+0x114], R45 ;  /* 0x0001142d16006388 */ /* 0x000fe20000000800 */
[----:B------:R-:W-:Y:S02]  /*1740*/  LEA.HI.X.SX32 R10, R10, RZ, 0x1, P5 ;  /* 0x000000ff0a0a7211 */ /* 0x000fe400028f0eff */
[----:B------:R-:W-:Y:S02]  /*1750*/  IADD3 R9, P6, PT, R21, R5, RZ ;  /* 0x0000000515097210 */ /* 0x000fe40007fde0ff */
[----:B------:R-:W-:Y:S02]  /*1760*/  ISETP.LT.AND P5, PT, R19, UR11, !P0 ;  /* 0x0000000b13007c0c */ /* 0x000fe4000c7a1270 */
[----:B------:R-:W-:Y:S02]  /*1770*/  LEA.HI.X.SX32 R14, R21, R10, 0x1, P6 ;  /* 0x0000000a150e7211 */ /* 0x000fe400030f0eff */
[----:B-1----:R-:W-:-:S04]  /*1780*/  LEA R8, P6, R9, UR14, 0x2 ;  /* 0x0000000e09087c11 */ /* 0x002fc8000f8c10ff */
[----:B------:R-:W-:Y:S02]  /*1790*/  LEA.HI.X R9, R9, UR15, R14, 0x2, P6 ;  /* 0x0000000f09097c11 */ /* 0x000fe4000b0f140e */
[----:B------:R-:W-:-:S03]  /*17a0*/  IADD3 R14, PT, PT, R18, 0x2, RZ ;  /* 0x00000002120e7810 */ /* 0x000fc60007ffe0ff */
[----:B------:R-:W2:Y:S01]  /*17b0*/  @P5 LDG.E R39, desc[UR12][R8.64+0x4] ;  /* 0x0000040c08275981 */ /* 0x000ea2000c1e1900 */
[----:B------:R-:W-:-:S13]  /*17c0*/  ISETP.LT.AND P6, PT, R14, UR11, !P0 ;  /* 0x0000000b0e007c0c */ /* 0x000fda000c7c1270 */
[----:B0-----:R-:W3:Y:S01]  /*17d0*/  @P6 LDG.E R41, desc[UR12][R8.64+0x8] ;  /* 0x0000080c08296981 */ /* 0x001ee2000c1e1900 */
[----:B------:R-:W-:Y:S02]  /*17e0*/  UMOV UR7, 0x400 ;  /* 0x0000040000077882 */ /* 0x000fe40000000000 */
[----:B------:R-:W-:Y:S01]  /*17f0*/  UIADD3 UR7, UPT, UPT, UR7, 0x2100, URZ ;  /* 0x0000210007077890 */ /* 0x000fe2000fffe0ff */
[----:B------:R-:W-:Y:S01]  /*1800*/  @!P2 STS [R22+0x190], RZ ;  /* 0x000190ff1600a388 */ /* 0x000fe20000000800 */
[----:B------:R-:W-:Y:S02]  /*1810*/  ULOP3.LUT UR9, UR5, 0x1, URZ, 0x3c, !UPT ;  /* 0x0000000105097892 */ /* 0x000fe4000f8e3cff */
[----:B------:R-:W-:Y:S01]  /*1820*/  ULEA UR7, UR10, UR7, 0x18 ;  /* 0x000000070a077291 */ /* 0x000fe2000f8ec0ff */
[----:B------:R-:W-:Y:S04]  /*1830*/  @!P3 STS [R22+0x194], RZ ;  /* 0x000194ff1600b388 */ /* 0x000fe80000000800 */
[----:B------:R-:W-:Y:S01]  /*1840*/  @P3 STS [R22+0x194], R13 ;  /* 0x0001940d16003388 */ /* 0x000fe20000000800 */
[----:B------:R-:W-:-:S03]  /*1850*/  UIMAD UR7, UR9, 0x1080, UR7 ;  /* 0x00001080090778a4 */ /* 0x000fc6000f8e0207 */
[----:B-----5:R0:W-:Y:S04]  /*1860*/  @!P1 STS [R22], R16 ;  /* 0x0000001016009388 */ /* 0x0201e80000000800 */
[----:B------:R-:W-:Y:S01]  /*1870*/  @P1 STS [R22], RZ ;  /* 0x000000ff16001388 */ /* 0x000fe20000000800 */
[C---:B------:R-:W-:Y:S01]  /*1880*/  ISETP.GE.AND P1, PT, R18.reuse, UR11, PT ;  /* 0x0000000b12007c0c */ /* 0x040fe2000bf26270 */
[----:B0-----:R-:W-:Y:S02]  /*1890*/  VIADD R16, R7, 0x1 ;  /* 0x0000000107107836 */ /* 0x001fe40000000000 */
[----:B------:R0:W-:Y:S01]  /*18a0*/  @P2 STS [R22+0x190], R17 ;  /* 0x0001901116002388 */ /* 0x0001e20000000800 */
[----:B------:R-:W-:Y:S02]  /*18b0*/  VIADD R13, R18, 0x3 ;  /* 0x00000003120d7836 */ /* 0x000fe40000000000 */
[----:B------:R-:W-:Y:S01]  /*18c0*/  ISETP.LT.AND P3, PT, R16, UR17, !P1 ;  /* 0x0000001110007c0c */ /* 0x000fe2000cf61270 */
[----:B0-----:R-:W-:-:S02]  /*18d0*/  HFMA2 R17, -RZ, RZ, 0, 7.8678131103515625e-06 ;  /* 0x00000084ff117431 */ /* 0x001fc400000001ff */
[----:B------:R-:W-:Y:S02]  /*18e0*/  ISETP.LT.AND P0, PT, R13, UR11, !P0 ;  /* 0x0000000b0d007c0c */ /* 0x000fe4000c701270 */
[----:B------:R-:W-:Y:S01]  /*18f0*/  ISETP.GE.AND P2, PT, R16, UR17, PT ;  /* 0x0000001110007c0c */ /* 0x000fe2000bf46270 */
[----:B------:R-:W-:Y:S01]  /*1900*/  IMAD R17, R2, R17, UR7 ;  /* 0x0000000702117e24 */ /* 0x000fe2000f8e0211 */
[----:B------:R-:W-:Y:S04]  /*1910*/  @!P4 STS [R22+0x198], RZ ;  /* 0x000198ff1600c388 */ /* 0x000fe80000000800 */
[----:B------:R-:W-:Y:S02]  /*1920*/  LEA R0, R0, R17, 0x4 ;  /* 0x0000001100007211 */ /* 0x000fe400078e20ff */
[----:B------:R-:W0:Y:S01]  /*1930*/  @P3 LDC.64 R16, c[0x0][0x388] ;  /* 0x0000e200ff103b82 */ /* 0x000e220000000a00 */
[----:B------:R1:W-:Y:S01]  /*1940*/  @P4 STS [R22+0x198], R43 ;  /* 0x0001982b16004388 */ /* 0x0003e20000000800 */
[----:B------:R-:W-:-:S03]  /*1950*/  IMAD.U32 R30, RZ, RZ, UR11 ;  /* 0x0000000bff1e7e24 */ /* 0x000fc6000f8e00ff */
[----:B-1----:R1:W4:Y:S01]  /*1960*/  @P0 LDG.E R43, desc[UR12][R8.64+0xc] ;  /* 0x00000c0c082b0981 */ /* 0x002322000c1e1900 */
[----:B------:R-:W-:-:S05]  /*1970*/  IMAD R30, R7, R30, UR11 ;  /* 0x0000000b071e7e24 */ /* 0x000fca000f8e021e */
[----:B------:R-:W-:Y:S02]  /*1980*/  @P3 IADD3 R45, PT, PT, R18, R30, RZ ;  /* 0x0000001e122d3210 */ /* 0x000fe40007ffe0ff */
[----:B------:R-:W-:-:S03]  /*1990*/  IADD3 R22, P4, PT, R30, R5, RZ ;  /* 0x000000051e167210 */ /* 0x000fc60007f9e0ff */
[----:B0-----:R-:W-:Y:S01]  /*19a0*/  @P3 IMAD.WIDE R16, R45, 0x4, R16 ;  /* 0x000000042d103825 */ /* 0x001fe200078e0210 */
[----:B------:R-:W-:Y:S02]  /*19b0*/  LEA.HI.X.SX32 R45, R30, R10, 0x1, P4 ;  /* 0x0000000a1e2d7211 */ /* 0x000fe400020f0eff */
[C---:B-1----:R-:W-:Y:S01]  /*19c0*/  LEA R8, P4, R22.reuse, UR14, 0x2 ;  /* 0x0000000e16087c11 */ /* 0x042fe2000f8810ff */
[----:B------:R-:W-:Y:S03]  /*19d0*/  @!P5 STS [R0+0x4], RZ ;  /* 0x000004ff0000d388 */ /* 0x000fe60000000800 */
[----:B------:R-:W-:Y:S01]  /*19e0*/  LEA.HI.X R9, R22, UR15, R45, 0x2, P4 ;  /* 0x0000000f16097c11 */ /* 0x000fe2000a0f142d */
[----:B------:R-:W-:Y:S01]  /*19f0*/  @!P6 STS [R0+0x8], RZ ;  /* 0x000008ff0000e388 */ /* 0x000fe20000000800 */
[----:B------:R-:W-:-:S03]  /*1a00*/  ISETP.LT.AND P4, PT, R14, UR11, !P2 ;  /* 0x0000000b0e007c0c */ /* 0x000fc6000d781270 */
[----:B------:R0:W5:Y:S04]  /*1a10*/  @P3 LDG.E R30, desc[UR12][R16.64] ;  /* 0x0000000c101e3981 */ /* 0x000168000c1e1900 */
[----:B--2---:R-:W-:Y:S01]  /*1a20*/  @P5 STS [R0+0x4], R39 ;  /* 0x0000042700005388 */ /* 0x004fe20000000800 */
[----:B------:R-:W-:Y:S02]  /*1a30*/  ISETP.LT.AND P5, PT, R19, UR11, !P2 ;  /* 0x0000000b13007c0c */ /* 0x000fe4000d7a1270 */
[----:B------:R-:W-:Y:S01]  /*1a40*/  ISETP.LT.AND P2, PT, R13, UR11, !P2 ;  /* 0x0000000b0d007c0c */ /* 0x000fe2000d741270 */
[----:B---3--:R1:W-:-:S12]  /*1a50*/  @P6 STS [R0+0x8], R41 ;  /* 0x0000082900006388 */ /* 0x0083d80000000800 */
[----:B------:R-:W2:Y:S01]  /*1a60*/  @P2 LDG.E R45, desc[UR12][R8.64+0xc] ;  /* 0x00000c0c082d2981 */ /* 0x000ea2000c1e1900 */
[----:B------:R-:W-:-:S03]  /*1a70*/  VIADD R22, R7, 0x2 ;  /* 0x0000000207167836 */ /* 0x000fc60000000000 */
[----:B------:R-:W-:Y:S04]  /*1a80*/  @!P0 STS [R0+0xc], RZ ;  /* 0x00000cff00008388 */ /* 0x000fe80000000800 */
[----:B-1----:R-:W3:Y:S01]  /*1a90*/  @P4 LDG.E R41, desc[UR12][R8.64+0x8] ;  /* 0x0000080c08294981 */ /* 0x002ee2000c1e1900 */
[----:B------:R-:W-:-:S03]  /*1aa0*/  ISETP.GE.AND P6, PT, R18, UR11, PT ;  /* 0x0000000b12007c0c */ /* 0x000fc6000bfc6270 */
[----:B------:R1:W3:Y:S04]  /*1ab0*/  @P5 LDG.E R32, desc[UR12][R8.64+0x4] ;  /* 0x0000040c08205981 */ /* 0x0002e8000c1e1900 */
[----:B------:R-:W-:Y:S04]  /*1ac0*/  @!P2 STS [R0+0x90], RZ ;  /* 0x000090ff0000a388 */ /* 0x000fe80000000800 */
[----:B------:R-:W-:Y:S04]  /*1ad0*/  @!P3 STS [R0+0x84], RZ ;  /* 0x000084ff0000b388 */ /* 0x000fe80000000800 */
[----:B----4-:R4:W-:Y:S01]  /*1ae0*/  @P0 STS [R0+0xc], R43 ;  /* 0x00000c2b00000388 */ /* 0x0109e20000000800 */
[----:B------:R-:W-:-:S02]  /*1af0*/  ISETP.GE.OR P0, PT, R7, UR17, P6 ;  /* 0x0000001107007c0c */ /* 0x000fc4000b706670 */
[----:B------:R-:W-:-:S11]  /*1b00*/  ISETP.LT.AND P6, PT, R22, UR17, !P1 ;  /* 0x0000001116007c0c */ /* 0x000fd6000cfc1270 */
[----:B0-----:R-:W0:Y:S08]  /*1b10*/  @!P0 LDC.64 R16, c[0x0][0x388] ;  /* 0x0000e200ff108b82 */ /* 0x001e300000000a00 */
[----:B-1----:R-:W1:Y:S01]  /*1b20*/  @P6 LDC.64 R8, c[0x0][0x388] ;  /* 0x0000e200ff086b82 */ /* 0x002e620000000a00 */
[----:B------:R-:W-:Y:S01]  /*1b30*/  @!P0 IADD3 R39, PT, PT, R18, R21, RZ ;  /* 0x0000001512278210 */ /* 0x000fe20007ffe0ff */
[----:B------:R-:W-:Y:S01]  /*1b40*/  IMAD R21, R22, UR11, RZ ;  /* 0x0000000b16157c24 */ /* 0x000fe2000f8e02ff */
[----:B-----5:R-:W-:Y:S04]  /*1b50*/  @P3 STS [R0+0x84], R30 ;  /* 0x0000841e00003388 */ /* 0x020fe80000000800 */
[----:B------:R-:W-:Y:S01]  /*1b60*/  @!P4 STS [R0+0x8c], RZ ;  /* 0x00008cff0000c388 */ /* 0x000fe20000000800 */
[----:B0-----:R-:W-:-:S04]  /*1b70*/  @!P0 IMAD.WIDE R16, R39, 0x4, R16 ;  /* 0x0000000427108825 */ /* 0x001fc800078e0210 */
[----:B------:R-:W-:Y:S01]  /*1b80*/  @P6 IMAD.IADD R39, R18, 0x1, R21 ;  /* 0x0000000112276824 */ /* 0x000fe200078e0215 */
[----:B--2---:R-:W-:Y:S01]  /*1b90*/  @P2 STS [R0+0x90], R45 ;  /* 0x0000902d00002388 */ /* 0x004fe20000000800 */
[----:B------:R-:W-:Y:S02]  /*1ba0*/  ISETP.GE.AND P2, PT, R22, UR17, PT ;  /* 0x0000001116007c0c */ /* 0x000fe4000bf46270 */
[----:B-1----:R-:W-:Y:S01]  /*1bb0*/  @P6 IMAD.WIDE R38, R39, 0x4, R8 ;  /* 0x0000000427266825 */ /* 0x002fe200078e0208 */
[----:B------:R-:W-:Y:S02]  /*1bc0*/  IADD3 R9, P3, PT, R21, R5, RZ ;  /* 0x0000000515097210 */ /* 0x000fe40007f7e0ff */
[----:B------:R-:W-:Y:S01]  /*1bd0*/  IADD3 R7, PT, PT, R7, 0x3, RZ ;  /* 0x0000000307077810 */ /* 0x000fe20007ffe0ff */
[----:B------:R-:W-:Y:S04]  /*1be0*/  @!P5 STS [R0+0x88], RZ ;  /* 0x000088ff0000d388 */ /* 0x000fe80000000800 */
[----:B---3--:R-:W-:Y:S01]  /*1bf0*/  @P4 STS [R0+0x8c], R41 ;  /* 0x00008c2900004388 */ /* 0x008fe20000000800 */
[----:B------:R-:W-:-:S02]  /*1c00*/  ISETP.LT.AND P4, PT, R19, UR11, !P2 ;  /* 0x0000000b13007c0c */ /* 0x000fc4000d781270 */
[----:B------:R-:W-:Y:S01]  /*1c10*/  LEA.HI.X.SX32 R22, R21, R10, 0x1, P3 ;  /* 0x0000000a15167211 */ /* 0x000fe200018f0eff */
[----:B----4-:R0:W2:Y:S01]  /*1c20*/  @P6 LDG.E R43, desc[UR12][R38.64] ;  /* 0x0000000c262b6981 */ /* 0x0100a2000c1e1900 */
[----:B------:R-:W-:-:S03]  /*1c30*/  LEA R8, P3, R9, UR14, 0x2 ;  /* 0x0000000e09087c11 */ /* 0x000fc6000f8610ff */
[----:B------:R-:W-:Y:S01]  /*1c40*/  @!P6 STS [R0+0x108], RZ ;  /* 0x000108ff0000e388 */ /* 0x000fe20000000800 */
[----:B------:R-:W-:-:S03]  /*1c50*/  LEA.HI.X R9, R9, UR15, R22, 0x2, P3 ;  /* 0x0000000f09097c11 */ /* 0x000fc600098f1416 */
[----:B------:R-:W3:Y:S04]  /*1c60*/  @!P0 LDG.E R17, desc[UR12][R16.64] ;  /* 0x0000000c10118981 */ /* 0x000ee8000c1e1900 */
[----:B------:R-:W4:Y:S01]  /*1c70*/  @P4 LDG.E R21, desc[UR12][R8.64+0x4] ;  /* 0x0000040c08154981 */ /* 0x000f22000c1e1900 */
[C---:B------:R-:W-:Y:S02]  /*1c80*/  ISETP.LT.AND P3, PT, R7.reuse, UR17, !P1 ;  /* 0x0000001107007c0c */ /* 0x040fe4000cf61270 */
[----:B------:R-:W-:Y:S01]  /*1c90*/  ISETP.GE.AND P1, PT, R7, UR17, PT ;  /* 0x0000001107007c0c */ /* 0x000fe2000bf26270 */
[----:B------:R-:W-:Y:S03]  /*1ca0*/  @P5 STS [R0+0x88], R32 ;  /* 0x0000882000005388 */ /* 0x000fe60000000800 */
[----:B------:R-:W-:Y:S01]  /*1cb0*/  ISETP.LT.AND P5, PT, R19, UR11, !P1 ;  /* 0x0000000b13007c0c */ /* 0x000fe2000cfa1270 */
[----:B------:R-:W-:-:S06]  /*1cc0*/  IMAD R19, R7, UR11, RZ ;  /* 0x0000000b07137c24 */ /* 0x000fcc000f8e02ff */
[----:B0-----:R-:W0:Y:S01]  /*1cd0*/  @P3 LDC.64 R38, c[0x0][0x388] ;  /* 0x0000e200ff263b82 */ /* 0x001e220000000a00 */
[----:B------:R-:W-:Y:S04]  /*1ce0*/  @!P4 STS [R0+0x10c], RZ ;  /* 0x00010cff0000c388 */ /* 0x000fe80000000800 */
[----:B--2---:R-:W-:Y:S01]  /*1cf0*/  @P6 STS [R0+0x108], R43 ;  /* 0x0001082b00006388 */ /* 0x004fe20000000800 */
[----:B------:R-:W-:Y:S01]  /*1d00*/  IADD3 R7, P6, PT, R19, R5, RZ ;  /* 0x0000000513077210 */ /* 0x000fe20007fde0ff */
[----:B------:R-:W-:-:S03]  /*1d10*/  @P3 IMAD.IADD R5, R18, 0x1, R19 ;  /* 0x0000000112053824 */ /* 0x000fc600078e0213 */
[----:B------:R-:W-:Y:S02]  /*1d20*/  LEA.HI.X.SX32 R10, R19, R10, 0x1, P6 ;  /* 0x0000000a130a7211 */ /* 0x000fe400030f0eff */
[----:B------:R-:W-:-:S04]  /*1d30*/  LEA R18, P6, R7, UR14, 0x2 ;  /* 0x0000000e07127c11 */ /* 0x000fc8000f8c10ff */
[----:B------:R-:W-:Y:S01]  /*1d40*/  LEA.HI.X R19, R7, UR15, R10, 0x2, P6 ;  /* 0x0000000f07137c11 */ /* 0x000fe2000b0f140a */
[----:B----4-:R1:W-:Y:S01]  /*1d50*/  @P4 STS [R0+0x10c], R21 ;  /* 0x00010c1500004388 */ /* 0x0103e20000000800 */
[C---:B------:R-:W-:Y:S02]  /*1d60*/  ISETP.LT.AND P4, PT, R14.reuse, UR11, !P2 ;  /* 0x0000000b0e007c0c */ /* 0x040fe4000d781270 */
[----:B------:R-:W-:Y:S02]  /*1d70*/  ISETP.LT.AND P6, PT, R14, UR11, !P1 ;  /* 0x0000000b0e007c0c */ /* 0x000fe4000cfc1270 */
[C---:B------:R-:W-:Y:S02]  /*1d80*/  ISETP.LT.AND P2, PT, R13.reuse, UR11, !P2 ;  /* 0x0000000b0d007c0c */ /* 0x040fe4000d741270 */
[----:B------:R-:W-:Y:S01]  /*1d90*/  ISETP.LT.AND P1, PT, R13, UR11, !P1 ;  /* 0x0000000b0d007c0c */ /* 0x000fe2000cf21270 */
[----:B0-----:R-:W-:Y:S01]  /*1da0*/  @P3 IMAD.WIDE R38, R5, 0x4, R38 ;  /* 0x0000000405263825 */ /* 0x001fe200078e0226 */
[----:B------:R-:W2:Y:S05]  /*1db0*/  @P5 LDG.E R13, desc[UR12][R18.64+0x4] ;  /* 0x0000040c120d5981 */ /* 0x000eaa000c1e1900 */
[----:B------:R-:W4:Y:S04]  /*1dc0*/  @P4 LDG.E R5, desc[UR12][R8.64+0x8] ;  /* 0x0000080c08054981 */ /* 0x000f28000c1e1900 */
[----:B------:R-:W5:Y:S04]  /*1dd0*/  @P2 LDG.E R7, desc[UR12][R8.64+0xc] ;  /* 0x00000c0c08072981 */ /* 0x000f68000c1e1900 */
[----:B------:R-:W5:Y:S04]  /*1de0*/  @P3 LDG.E R39, desc[UR12][R38.64] ;  /* 0x0000000c26273981 */ /* 0x000f68000c1e1900 */
[----:B-1----:R-:W5:Y:S04]  /*1df0*/  @P6 LDG.E R21, desc[UR12][R18.64+0x8] ;  /* 0x0000080c12156981 */ /* 0x002f68000c1e1900 */
[----:B------:R-:W5:Y:S04]  /*1e00*/  @P1 LDG.E R41, desc[UR12][R18.64+0xc] ;  /* 0x00000c0c12291981 */ /* 0x000f68000c1e1900 */
[----:B---3--:R0:W-:Y:S04]  /*1e10*/  @!P0 STS [R0], R17 ;  /* 0x0000001100008388 */ /* 0x0081e80000000800 */
[----:B------:R0:W-:Y:S04]  /*1e20*/  @!P4 STS [R0+0x110], RZ ;  /* 0x000110ff0000c388 */ /* 0x0001e80000000800 */
[----:B------:R0:W-:Y:S04]  /*1e30*/  @!P2 STS [R0+0x114], RZ ;  /* 0x000114ff0000a388 */ /* 0x0001e80000000800 */
[----:B------:R0:W-:Y:S04]  /*1e40*/  @!P3 STS [R0+0x18c], RZ ;  /* 0x00018cff0000b388 */ /* 0x0001e80000000800 */
[----:B------:R0:W-:Y:S04]  /*1e50*/  @!P5 STS [R0+0x190], RZ ;  /* 0x000190ff0000d388 */ /* 0x0001e80000000800 */
[----:B------:R0:W-:Y:S04]  /*1e60*/  @!P6 STS [R0+0x194], RZ ;  /* 0x000194ff0000e388 */ /* 0x0001e80000000800 */
[----:B------:R0:W-:Y:S04]  /*1e70*/  @!P1 STS [R0+0x198], RZ ;  /* 0x000198ff00009388 */ /* 0x0001e80000000800 */
[----:B------:R0:W-:Y:S04]  /*1e80*/  @P0 STS [R0], RZ ;  /* 0x000000ff00000388 */ /* 0x0001e80000000800 */
[----:B--2---:R0:W-:Y:S04]  /*1e90*/  @P5 STS [R0+0x190], R13 ;  /* 0x0001900d00005388 */ /* 0x0041e80000000800 */
[----:B----4-:R0:W-:Y:S04]  /*1ea0*/  @P4 STS [R0+0x110], R5 ;  /* 0x0001100500004388 */ /* 0x0101e80000000800 */
[----:B-----5:R0:W-:Y:S04]  /*1eb0*/  @P2 STS [R0+0x114], R7 ;  /* 0x0001140700002388 */ /* 0x0201e80000000800 */
[----:B------:R0:W-:Y:S04]  /*1ec0*/  @P3 STS [R0+0x18c], R39 ;  /* 0x00018c2700003388 */ /* 0x0001e80000000800 */
[----:B------:R0:W-:Y:S04]  /*1ed0*/  @P6 STS [R0+0x194], R21 ;  /* 0x0001941500006388 */ /* 0x0001e80000000800 */
[----:B------:R0:W-:Y:S02]  /*1ee0*/  @P1 STS [R0+0x198], R41 ;  /* 0x0001982900001388 */ /* 0x0001e40000000800 */
.L_x_2:
[----:B------:R-:W1:Y:S01]  /*1ef0*/  S2R R8, SR_CgaCtaId ;  /* 0x0000000000087919 */ /* 0x000e620000008800 */
[----:B0-----:R-:W-:Y:S01]  /*1f00*/  MOV R5, 0x400 ;  /* 0x0000040000057802 */ /* 0x001fe20000000f00 */
[----:B------:R-:W-:Y:S01]  /*1f10*/  UMOV UR7, 0x84 ;  /* 0x0000008400077882 */ /* 0x000fe20000000000 */
[----:B------:R-:W0:Y:S02]  /*1f20*/  S2R R9, SR_TID.Y ;  /* 0x0000000000097919 */ /* 0x000e240000002200 */
[----:B------:R-:W-:Y:S01]  /*1f30*/  IADD3 R7, PT, PT, R5, 0x2100, RZ ;  /* 0x0000210005077810 */ /* 0x000fe20007ffe0ff */
[----:B------:R-:W2:Y:S01]  /*1f40*/  S2R R0, SR_TID.X ;  /* 0x0000000000007919 */ /* 0x000ea20000002100 */
[C---:B-1----:R-:W-:Y:S02]  /*1f50*/  LEA R10, R8.reuse, R5, 0x18 ;  /* 0x00000005080a7211 */ /* 0x042fe400078ec0ff */
[----:B------:R-:W-:Y:S01]  /*1f60*/  LEA R5, R8, R7, 0x18 ;  /* 0x0000000708057211 */ /* 0x000fe200078ec0ff */
[----:B------:R-:W-:-:S02]  /*1f70*/  IMAD.U32 R8, RZ, RZ, UR5 ;  /* 0x00000005ff087e24 */ /* 0x000fc4000f8e00ff */
[----:B0-----:R-:W-:Y:S01]  /*1f80*/  IMAD R7, R9, 0x210, R10 ;  /* 0x0000021009077824 */ /* 0x001fe200078e020a */
[----:B------:R-:W-:Y:S01]  /*1f90*/  MOV R10, UR5 ;  /* 0x00000005000a7c02 */ /* 0x000fe20008000f00 */
[----:B--2---:R-:W-:-:S04]  /*1fa0*/  IMAD R5, R0, 0x10, R5 ;  /* 0x0000001000057824 */ /* 0x004fc800078e0205 */
[----:B------:R-:W-:Y:S02]  /*1fb0*/  IMAD R7, R10, 0x1080, R7 ;  /* 0x000010800a077824 */ /* 0x000fe400078e0207 */
[----:B------:R-:W-:-:S03]  /*1fc0*/  IMAD R5, R8, 0x1080, R5 ;  /* 0x0000108008057824 */ /* 0x000fc600078e0205 */
[----:B------:R-:W-:Y:S01]  /*1fd0*/  IADD3 R7, PT, PT, R7, 0x108, RZ ;  /* 0x0000010807077810 */ /* 0x000fe20007ffe0ff */
[----:B------:R-:W-:-:S07]  /*1fe0*/  VIADD R5, R5, 0x84 ;  /* 0x0000008405057836 */ /* 0x000fce0000000000 */
.L_x_3:
[----:B------:R-:W-:Y:S01]  /*1ff0*/  LDS R21, [R5+-0x84] ;  /* 0xffff7c0005157984 */ /* 0x000fe20000000800 */
[----:B------:R-:W-:-:S03]  /*2000*/  UIADD3 UR7, UPT, UPT, UR7, 0x420, URZ ;  /* 0x0000042007077890 */ /* 0x000fc6000fffe0ff */
[----:B------:R-:W0:Y:S01]  /*2010*/  LDS.64 R16, [R7+-0x108] ;  /* 0xfffef80007107984 */ /* 0x000e220000000a00 */
[----:B------:R-:W-:-:S03]  /*2020*/  UISETP.NE.AND UP0, UPT, UR7, 0x1104, UPT ;  /* 0x000011040700788c */ /* 0x000fc6000bf05270 */
[----:B------:R-:W1:Y:S04]  /*2030*/  LDS R22, [R5+-0x7c] ;  /* 0xffff840005167984 */ /* 0x000e680000000800 */
[----:B------:R-:W2:Y:S04]  /*2040*/  LDS R30, [R5+-0x80] ;  /* 0xffff8000051e7984 */ /* 0x000ea80000000800 */
[----:B------:R-:W3:Y:S04]  /*2050*/  LDS R9, [R5+-0x78] ;  /* 0xffff880005097984 */ /* 0x000ee80000000800 */
[----:B------:R-:W4:Y:S04]  /*2060*/  LDS R39, [R7+-0x84] ;  /* 0xffff7c0007277984 */ /* 0x000f280000000800 */
[----:B------:R-:W5:Y:S04]  /*2070*/  LDS.64 R18, [R7] ;  /* 0x0000000007127984 */ /* 0x000f680000000a00 */
[----:B------:R-:W5:Y:S01]  /*2080*/  LDS R8, [R7+0x84] ;  /* 0x0000840007087984 */ /* 0x000f620000000800 */
[C---:B0-----:R-:W-:Y:S01]  /*2090*/  FFMA R10, R16.reuse, R21, R12 ;  /* 0x00000015100a7223 */ /* 0x041fe2000000000c */
[C---:B-1----:R-:W-:Y:S01]  /*20a0*/  FFMA R14, R16.reuse, R22, R11 ;  /* 0x00000016100e7223 */ /* 0x042fe2000000000b */
[C---:B--2---:R-:W-:Y:S01]  /*20b0*/  FFMA R12, R16.reuse, R30, R35 ;  /* 0x0000001e100c7223 */ /* 0x044fe20000000023 */
[----:B---3--:R-:W-:Y:S01]  /*20c0*/  FFMA R28, R16, R9, R28 ;  /* 0x00000009101c7223 */ /* 0x008fe2000000001c */
[C---:B----4-:R-:W-:Y:S01]  /*20d0*/  FFMA R13, R39.reuse, R21, R26 ;  /* 0x00000015270d7223 */ /* 0x050fe2000000001a */
[C---:B------:R-:W-:Y:S01]  /*20e0*/  FFMA R11, R39.reuse, R9, R24 ;  /* 0x00000009270b7223 */ /* 0x040fe20000000018 */
[C---:B------:R-:W-:Y:S01]  /*20f0*/  FFMA R15, R39.reuse, R22, R15 ;  /* 0x00000016270f7223 */ /* 0x040fe2000000000f */
[-C--:B------:R-:W-:Y:S01]  /*2100*/  FFMA R25, R39, R30.reuse, R25 ;  /* 0x0000001e27197223 */ /* 0x080fe20000000019 */
[C---:B-----5:R-:W-:Y:S01]  /*2110*/  FFMA R24, R18.reuse, R21, R33 ;  /* 0x0000001512187223 */ /* 0x060fe20000000021 */
[C---:B------:R-:W-:Y:S01]  /*2120*/  FFMA R16, R18.reuse, R30, R31 ;  /* 0x0000001e12107223 */ /* 0x040fe2000000001f */
[CC--:B------:R-:W-:Y:S01]  /*2130*/  FFMA R26, R18.reuse, R22.reuse, R29 ;  /* 0x00000016121a7223 */ /* 0x0c0fe2000000001d */
[----:B------:R-:W-:Y:S01]  /*2140*/  FFMA R35, R18, R9, R20 ;  /* 0x0000000912237223 */ /* 0x000fe20000000014 */
[----:B------:R-:W0:Y:S01]  /*2150*/  LDS R31, [R5] ;  /* 0x00000000051f7984 */ /* 0x000e220000000800 */
[C---:B------:R-:W-:Y:S01]  /*2160*/  FFMA R27, R8.reuse, R21, R27 ;  /* 0x00000015081b7223 */ /* 0x040fe2000000001b */
[C---:B------:R-:W-:Y:S01]  /*2170*/  FFMA R32, R8.reuse, R22, R23 ;  /* 0x0000001608207223 */ /* 0x040fe20000000017 */
[C---:B------:R-:W-:Y:S01]  /*2180*/  FFMA R30, R8.reuse, R30, R37 ;  /* 0x0000001e081e7223 */ /* 0x040fe20000000025 */
[----:B------:R-:W1:Y:S01]  /*2190*/  LDS R29, [R5+0x4] ;  /* 0x00000400051d7984 */ /* 0x000e620000000800 */
[----:B------:R-:W-:-:S03]  /*21a0*/  FFMA R9, R8, R9, R4 ;  /* 0x0000000908097223 */ /* 0x000fc60000000004 */
[----:B------:R-:W2:Y:S04]  /*21b0*/  LDS R33, [R5+0x8] ;  /* 0x0000080005217984 */ /* 0x000ea80000000800 */
[----:B------:R-:W3:Y:S04]  /*21c0*/  LDS R18, [R5+0xc] ;  /* 0x00000c0005127984 */ /* 0x000ee80000000800 */
[----:B------:R-:W4:Y:S04]  /*21d0*/  LDS.64 R20, [R7+-0x80] ;  /* 0xffff800007147984 */ /* 0x000f280000000a00 */
[----:B------:R-:W5:Y:S04]  /*21e0*/  LDS.64 R22, [R7+0x88] ;  /* 0x0000880007167984 */ /* 0x000f680000000a00 */
[----:B------:R-:W5:Y:S01]  /*21f0*/  LDS R8, [R5+0x90] ;  /* 0x0000900005087984 */ /* 0x000f620000000800 */
[C---:B0-----:R-:W-:Y:S01]  /*2200*/  FFMA R37, R31.reuse, R17, R10 ;  /* 0x000000111f257223 */ /* 0x041fe2000000000a */
[----:B------:R-:W-:Y:S01]  /*2210*/  FFMA R24, R31, R19, R24 ;  /* 0x000000131f187223 */ /* 0x000fe20000000018 */
[C---:B-1----:R-:W-:Y:S01]  /*2220*/  FFMA R12, R29.reuse, R17, R12 ;  /* 0x000000111d0c7223 */ /* 0x042fe2000000000c */
[----:B------:R-:W-:Y:S01]  /*2230*/  FFMA R16, R29, R19, R16 ;  /* 0x000000131d107223 */ /* 0x000fe20000000010 */
[C---:B--2---:R-:W-:Y:S01]  /*2240*/  FFMA R14, R33.reuse, R17, R14 ;  /* 0x00000011210e7223 */ /* 0x044fe2000000000e */
[----:B------:R-:W-:Y:S01]  /*2250*/  FFMA R4, R33, R19, R26 ;  /* 0x0000001321047223 */ /* 0x000fe2000000001a */
[C---:B---3--:R-:W-:Y:S01]  /*2260*/  FFMA R17, R18.reuse, R17, R28 ;  /* 0x0000001112117223 */ /* 0x048fe2000000001c */
[----:B------:R-:W-:-:S02]  /*2270*/  FFMA R35, R18, R19, R35 ;  /* 0x0000001312237223 */ /* 0x000fc40000000023 */
[----:B------:R-:W0:Y:S01]  /*2280*/  LDS R19, [R5+0x84] ;  /* 0x0000840005137984 */ /* 0x000e220000000800 */
[C---:B----4-:R-:W-:Y:S01]  /*2290*/  FFMA R36, R20.reuse, R31, R13 ;  /* 0x0000001f14247223 */ /* 0x050fe2000000000d */
[C---:B------:R-:W-:Y:S01]  /*22a0*/  FFMA R34, R20.reuse, R29, R25 ;  /* 0x0000001d14227223 */ /* 0x040fe20000000019 */
[C---:B------:R-:W-:Y:S01]  /*22b0*/  FFMA R28, R20.reuse, R33, R15 ;  /* 0x00000021141c7223 */ /* 0x040fe2000000000f */
[-C--:B------:R-:W-:Y:S01]  /*22c0*/  FFMA R20, R20, R18.reuse, R11 ;  /* 0x0000001214147223 */ /* 0x080fe2000000000b */
[----:B------:R-:W1:Y:S01]  /*22d0*/  LDS R13, [R5+0x8c] ;  /* 0x00008c00050d7984 */ /* 0x000e620000000800 */
[C---:B-----5:R-:W-:Y:S01]  /*22e0*/  FFMA R38, R22.reuse, R31, R27 ;  /* 0x0000001f16267223 */ /* 0x060fe2000000001b */
[C---:B------:R-:W-:Y:S01]  /*22f0*/  FFMA R32, R22.reuse, R33, R32 ;  /* 0x0000002116207223 */ /* 0x040fe20000000020 */
[----:B------:R-:W-:Y:S01]  /*2300*/  FFMA R30, R22, R29, R30 ;  /* 0x0000001d161e7223 */ /* 0x000fe2000000001e */
[----:B------:R-:W2:Y:S01]  /*2310*/  LDS R15, [R5+0x88] ;  /* 0x00008800050f7984 */ /* 0x000ea20000000800 */
[----:B------:R-:W-:Y:S01]  /*2320*/  FFMA R31, R8, R21, R20 ;  /* 0x00000015081f7223 */ /* 0x000fe20000000014 */
[----:B------:R-:W-:-:S02]  /*2330*/  FFMA R39, R22, R18, R9 ;  /* 0x0000001216277223 */ /* 0x000fc40000000009 */
[----:B------:R-:W3:Y:S04]  /*2340*/  LDS.64 R10, [R7+-0x100] ;  /* 0xffff0000070a7984 */ /* 0x000ee80000000a00 */
[----:B------:R-:W4:Y:S04]  /*2350*/  LDS.64 R26, [R7+0x8] ;  /* 0x00000800071a7984 */ /* 0x000f280000000a00 */
[----:B------:R-:W5:Y:S01]  /*2360*/  LDS R22, [R5+0x10c] ;  /* 0x00010c0005167984 */ /* 0x000f620000000800 */
[C---:B0-----:R-:W-:Y:S01]  /*2370*/  FFMA R29, R19.reuse, R21, R36 ;  /* 0x00000015131d7223 */ /* 0x041fe20000000024 */
[-C--:B------:R-:W-:Y:S01]  /*2380*/  FFMA R33, R19, R23.reuse, R38 ;  /* 0x0000001713217223 */ /* 0x080fe20000000026 */
[C---:B-1----:R-:W-:Y:S01]  /*2390*/  FFMA R20, R13.reuse, R23, R32 ;  /* 0x000000170d147223 */ /* 0x042fe20000000020 */
[----:B------:R-:W-:-:S02]  /*23a0*/  FFMA R25, R13, R21, R28 ;  /* 0x000000150d197223 */ /* 0x000fc4000000001c */
[----:B------:R-:W0:Y:S01]  /*23b0*/  LDS R28, [R5+0x108] ;  /* 0x00010800051c7984 */ /* 0x000e220000000800 */
[C---:B--2---:R-:W-:Y:S01]  /*23c0*/  FFMA R9, R15.reuse, R21, R34 ;  /* 0x000000150f097223 */ /* 0x044fe20000000022 */
[-C--:B------:R-:W-:Y:S01]  /*23d0*/  FFMA R21, R15, R23.reuse, R30 ;  /* 0x000000170f157223 */ /* 0x080fe2000000001e */
[----:B------:R-:W-:Y:S01]  /*23e0*/  FFMA R23, R8, R23, R39 ;  /* 0x0000001708177223 */ /* 0x000fe20000000027 */
[C---:B---3--:R-:W-:Y:S01]  /*23f0*/  FFMA R32, R10.reuse, R19, R37 ;  /* 0x000000130a207223 */ /* 0x048fe20000000025 */
[C---:B------:R-:W-:Y:S01]  /*2400*/  FFMA R37, R10.reuse, R13, R14 ;  /* 0x0000000d0a257223 */ /* 0x040fe2000000000e */
[C---:B------:R-:W-:Y:S01]  /*2410*/  FFMA R30, R10.reuse, R15, R12 ;  /* 0x0000000f0a1e7223 */ /* 0x040fe2000000000c */
[-C--:B------:R-:W-:Y:S01]  /*2420*/  FFMA R34, R10, R8.reuse, R17 ;  /* 0x000000080a227223 */ /* 0x080fe20000000011 */
[----:B------:R-:W1:Y:S01]  /*2430*/  LDS R14, [R5+0x110] ;  /* 0x00011000050e7984 */ /* 0x000e620000000800 */
[C---:B----4-:R-:W-:Y:S01]  /*2440*/  FFMA R24, R26.reuse, R19, R24 ;  /* 0x000000131a187223 */ /* 0x050fe20000000018 */
[C---:B------:R-:W-:Y:S01]  /*2450*/  FFMA R4, R26.reuse, R13, R4 ;  /* 0x0000000d1a047223 */ /* 0x040fe20000000004 */
[C---:B------:R-:W-:Y:S01]  /*2460*/  FFMA R39, R26.reuse, R8, R35 ;  /* 0x000000081a277223 */ /* 0x040fe20000000023 */
[----:B------:R-:W2:Y:S01]  /*2470*/  LDS R10, [R5+0x114] ;  /* 0x00011400050a7984 */ /* 0x000ea20000000800 */
[----:B------:R-:W-:Y:S01]  /*2480*/  FFMA R36, R26, R15, R16 ;  /* 0x0000000f1a247223 */ /* 0x000fe20000000010 */
[----:B-----5:R-:W-:-:S02]  /*2490*/  FFMA R15, R22, R11, R30 ;  /* 0x0000000b160f7223 */ /* 0x020fc4000000001e */
[----:B------:R-:W3:Y:S04]  /*24a0*/  LDS.64 R18, [R7+-0x78] ;  /* 0xffff880007127984 */ /* 0x000ee80000000a00 */
[----:B------:R-:W4:Y:S04]  /*24b0*/  LDS.64 R12, [R7+0x90] ;  /* 0x00009000070c7984 */ /* 0x000f280000000a00 */
[----:B------:R-:W5:Y:S01]  /*24c0*/  LDS R26, [R5+0x190] ;  /* 0x00019000051a7984 */ /* 0x000f620000000800 */
[C---:B0-----:R-:W-:Y:S01]  /*24d0*/  FFMA R35, R28.reuse, R11, R32 ;  /* 0x0000000b1c237223 */ /* 0x041fe20000000020 */
[----:B------:R-:W-:-:S02]  /*24e0*/  FFMA R16, R28, R27, R24 ;  /* 0x0000001b1c107223 */ /* 0x000fc40000000018 */
[----:B------:R-:W0:Y:S01]  /*24f0*/  LDS R24, [R5+0x194] ;  /* 0x0001940005187984 */ /* 0x000e220000000800 */
[C---:B-1----:R-:W-:Y:S01]  /*2500*/  FFMA R17, R14.reuse, R11, R37 ;  /* 0x0000000b0e117223 */ /* 0x042fe20000000025 */
[----:B------:R-:W-:Y:S01]  /*2510*/  FFMA R4, R14, R27, R4 ;  /* 0x0000001b0e047223 */ /* 0x000fe20000000004 */
[----:B--2---:R-:W-:Y:S01]  /*2520*/  FFMA R37, R10, R11, R34 ;  /* 0x0000000b0a257223 */ /* 0x004fe20000000022 */
[-C--:B------:R-:W-:Y:S01]  /*2530*/  FFMA R11, R22, R27.reuse, R36 ;  /* 0x0000001b160b7223 */ /* 0x080fe20000000024 */
[----:B------:R-:W-:Y:S01]  /*2540*/  FFMA R27, R10, R27, R39 ;  /* 0x0000001b0a1b7223 */ /* 0x000fe20000000027 */
[C---:B---3--:R-:W-:Y:S01]  /*2550*/  FFMA R32, R18.reuse, R28, R29 ;  /* 0x0000001c12207223 */ /* 0x048fe2000000001d */
[C---:B------:R-:W-:Y:S01]  /*2560*/  FFMA R30, R18.reuse, R22, R9 ;  /* 0x00000016121e7223 */ /* 0x040fe20000000009 */
[C---:B------:R-:W-:Y:S01]  /*2570*/  FFMA R29, R18.reuse, R14, R25 ;  /* 0x0000000e121d7223 */ /* 0x040fe20000000019 */
[----:B------:R-:W-:Y:S01]  /*2580*/  FFMA R34, R18, R10, R31 ;  /* 0x0000000a12227223 */ /* 0x000fe2000000001f */
[----:B------:R-:W1:Y:S01]  /*2590*/  LDS R25, [R5+0x18c] ;  /* 0x00018c0005197984 */ /* 0x000e620000000800 */
[C---:B----4-:R-:W-:Y:S01]  /*25a0*/  FFMA R28, R12.reuse, R28, R33 ;  /* 0x0000001c0c1c7223 */ /* 0x050fe20000000021 */
[C---:B------:R-:W-:Y:S01]  /*25b0*/  FFMA R33, R12.reuse, R22, R21 ;  /* 0x000000160c217223 */ /* 0x040fe20000000015 */
[C---:B------:R-:W-:Y:S01]  /*25c0*/  FFMA R14, R12.reuse, R14, R20 ;  /* 0x0000000e0c0e7223 */ /* 0x040fe20000000014 */
[----:B------:R-:W2:Y:S01]  /*25d0*/  LDS R18, [R5+0x198] ;  /* 0x0001980005127984 */ /* 0x000ea20000000800 */
[----:B------:R-:W-:Y:S01]  /*25e0*/  FFMA R39, R12, R10, R23 ;  /* 0x0000000a0c277223 */ /* 0x000fe20000000017 */
[C---:B-----5:R-:W-:Y:S01]  /*25f0*/  FFMA R31, R26.reuse, R19, R30 ;  /* 0x000000131a1f7223 */ /* 0x060fe2000000001e */
[----:B------:R-:W-:Y:S01]  /*2600*/  FFMA R33, R26, R13, R33 ;  /* 0x0000000d1a217223 */ /* 0x000fe20000000021 */
[----:B------:R-:W3:Y:S04]  /*2610*/  LDS.64 R8, [R7+-0xf8] ;  /* 0xffff080007087984 */ /* 0x000ee80000000a00 */
[----:B------:R-:W4:Y:S04]  /*2620*/  LDS.64 R20, [R7+0x10] ;  /* 0x0000100007147984 */ /* 0x000f280000000a00 */
[----:B------:R-:W5:Y:S01]  /*2630*/  LDS R30, [R5+0x214] ;  /* 0x00021400051e7984 */ /* 0x000f620000000800 */
[-C--:B0-----:R-:W-:Y:S01]  /*2640*/  FFMA R29, R24, R19.reuse, R29 ;  /* 0x00000013181d7223 */ /* 0x081fe2000000001d */
[C---:B-1----:R-:W-:Y:S01]  /*2650*/  FFMA R23, R25.reuse, R19, R32 ;  /* 0x0000001319177223 */ /* 0x042fe20000000020 */
[----:B------:R-:W-:Y:S01]  /*2660*/  FFMA R22, R25, R13, R28 ;  /* 0x0000000d19167223 */ /* 0x000fe2000000001c */
[----:B------:R-:W0:Y:S01]  /*2670*/  LDS R32, [R5+0x210] ;  /* 0x0002100005207984 */ /* 0x000e220000000800 */
[----:B--2---:R-:W-:Y:S01]  /*2680*/  FFMA R10, R18, R19, R34 ;  /* 0x00000013120a7223 */ /* 0x004fe20000000022 */
[-C--:B------:R-:W-:Y:S01]  /*2690*/  FFMA R19, R24, R13.reuse, R14 ;  /* 0x0000000d18137223 */ /* 0x080fe2000000000e */
[----:B------:R-:W-:Y:S01]  /*26a0*/  FFMA R28, R18, R13, R39 ;  /* 0x0000000d121c7223 */ /* 0x000fe20000000027 */
[CC--:B---3--:R-:W-:Y:S01]  /*26b0*/  FFMA R36, R8.reuse, R25.reuse, R35 ;  /* 0x0000001908247223 */ /* 0x0c8fe20000000023 */
        /* <DEDUP_REMOVED lines=15> */
[----:B------:R-:W-:Y:S01]  /*27b0*/  LDS R36, [R5+0x31c] ;  /* 0x00031c0005247984 */ /* 0x000fe20000000800 */
[C---:B-1----:R-:W-:Y:S01]  /*27c0*/  FFMA R16, R17.reuse, R21, R18 ;  /* 0x0000001511107223 */ /* 0x042fe20000000012 */
[CC--:B--2---:R-:W-:Y:S01]  /*27d0*/  FFMA R11, R8.reuse, R9.reuse, R35 ;  /* 0x00000009080b7223 */ /* 0x0c4fe20000000023 */
[----:B------:R-:W-:Y:S01]  /*27e0*/  FFMA R9, R17, R9, R37 ;  /* 0x0000000911097223 */ /* 0x000fe20000000025 */
[-C--:B------:R-:W-:Y:S01]  /*27f0*/  FFMA R35, R8, R21.reuse, R24 ;  /* 0x0000001508237223 */ /* 0x080fe20000000018 */
[----:B------:R-:W-:Y:S01]  /*2800*/  FFMA R37, R30, R21, R26 ;  /* 0x000000151e257223 */ /* 0x000fe2000000001a */
[C---:B---3--:R-:W-:Y:S01]  /*2810*/  FFMA R23, R12.reuse, R32, R23 ;  /* 0x000000200c177223 */ /* 0x048fe20000000017 */
[C---:B------:R-:W-:Y:S01]  /*2820*/  FFMA R31, R12.reuse, R30, R31 ;  /* 0x0000001e0c1f7223 */ /* 0x040fe2000000001f */
[CC--:B------:R-:W-:Y:S01]  /*2830*/  FFMA R29, R12.reuse, R8.reuse, R29 ;  /* 0x000000080c1d7223 */ /* 0x0c0fe2000000001d */
[-C--:B------:R-:W-:Y:S01]  /*2840*/  FFMA R10, R12, R17.reuse, R10 ;  /* 0x000000110c0a7223 */ /* 0x080fe2000000000a */
[----:B------:R-:W0:Y:S01]  /*2850*/  LDS R24, [R5+0x294] ;  /* 0x0002940005187984 */ /* 0x000e220000000800 */
[C---:B----4-:R-:W-:Y:S01]  /*2860*/  FFMA R8, R14.reuse, R8, R19 ;  /* 0x000000080e087223 */ /* 0x050fe20000000013 */
[C---:B------:R-:W-:Y:S01]  /*2870*/  FFMA R39, R14.reuse, R17, R28 ;  /* 0x000000110e277223 */ /* 0x040fe2000000001c */
[C---:B------:R-:W-:Y:S01]  /*2880*/  FFMA R32, R14.reuse, R32, R22 ;  /* 0x000000200e207223 */ /* 0x040fe20000000016 */
[----:B------:R-:W1:Y:S01]  /*2890*/  LDS R12, [R5+0x29c] ;  /* 0x00029c00050c7984 */ /* 0x000e620000000800 */
[----:B------:R-:W-:Y:S01]  /*28a0*/  FFMA R33, R14, R30, R33 ;  /* 0x0000001e0e217223 */ /* 0x000fe20000000021 */
[----:B-----5:R-:W-:-:S02]  /*28b0*/  FFMA R22, R34, R13, R31 ;  /* 0x0000000d22167223 */ /* 0x020fc4000000001f */
[----:B------:R-:W2:Y:S04]  /*28c0*/  LDS R26, [R5+0x2a0] ;  /* 0x0002a000051a7984 */ /* 0x000ea80000000800 */
[----:B------:R-:W3:Y:S04]  /*28d0*/  LDS.64 R20, [R7+-0xf0] ;  /* 0xffff100007147984 */ /* 0x000ee80000000a00 */
[----:B------:R-:W4:Y:S01]  /*28e0*/  LDS.64 R18, [R7+0x18] ;  /* 0x0000180007127984 */ /* 0x000f220000000a00 */
[-C--:B0-----:R-:W-:Y:S01]  /*28f0*/  FFMA R30, R24, R13.reuse, R23 ;  /* 0x0000000d181e7223 */ /* 0x081fe20000000017 */
[C---:B-1----:R-:W-:Y:S01]  /*2900*/  FFMA R17, R12.reuse, R13, R29 ;  /* 0x0000000d0c117223 */ /* 0x042fe2000000001d */
[----:B------:R-:W-:Y:S01]  /*2910*/  FFMA R23, R12, R15, R8 ;  /* 0x0000000f0c177223 */ /* 0x000fe20000000008 */
[----:B--2---:R-:W-:Y:S01]  /*2920*/  FFMA R14, R26, R13, R10 ;  /* 0x0000000d1a0e7223 */ /* 0x004fe2000000000a */
[-C--:B------:R-:W-:Y:S01]  /*2930*/  FFMA R13, R24, R15.reuse, R32 ;  /* 0x0000000f180d7223 */ /* 0x080fe20000000020 */
[-C--:B------:R-:W-:Y:S01]  /*2940*/  FFMA R8, R26, R15.reuse, R39 ;  /* 0x0000000f1a087223 */ /* 0x080fe20000000027 */
[----:B------:R-:W0:Y:S01]  /*2950*/  LDS R32, [R5+0x320] ;  /* 0x0003200005207984 */ /* 0x000e220000000800 */
[C---:B---3--:R-:W-:Y:S01]  /*2960*/  FFMA R28, R20.reuse, R24, R27 ;  /* 0x00000018141c7223 */ /* 0x048fe2000000001b */
[C---:B------:R-:W-:Y:S01]  /*2970*/  FFMA R25, R20.reuse, R34, R25 ;  /* 0x0000002214197223 */ /* 0x040fe20000000019 */
[C---:B------:R-:W-:Y:S01]  /*2980*/  FFMA R11, R20.reuse, R12, R11 ;  /* 0x0000000c140b7223 */ /* 0x040fe2000000000b */
[----:B------:R-:W-:Y:S01]  /*2990*/  FFMA R20, R20, R26, R9 ;  /* 0x0000001a14147223 */ /* 0x000fe20000000009 */
[----:B------:R-:W1:Y:S01]  /*29a0*/  LDS R27, [R5+0x318] ;  /* 0x00031800051b7984 */ /* 0x000e620000000800 */
[C---:B----4-:R-:W-:Y:S01]  /*29b0*/  FFMA R24, R18.reuse, R24, R4 ;  /* 0x0000001812187223 */ /* 0x050fe20000000004 */
[----:B------:R-:W-:Y:S01]  /*29c0*/  FFMA R37, R18, R34, R37 ;  /* 0x0000002212257223 */ /* 0x000fe20000000025 */
[----:B------:R-:W-:Y:S01]  /*29d0*/  FFMA R10, R34, R15, R33 ;  /* 0x0000000f220a7223 */ /* 0x000fe20000000021 */
[----:B------:R-:W2:Y:S01]  /*29e0*/  LDS R39, [R7+-0x68] ;  /* 0xffff980007277984 */ /* 0x000ea20000000800 */
[C---:B------:R-:W-:Y:S01]  /*29f0*/  FFMA R29, R18.reuse, R12, R35 ;  /* 0x0000000c121d7223 */ /* 0x040fe20000000023 */
[----:B------:R-:W-:Y:S01]  /*2a00*/  FFMA R16, R18, R26, R16 ;  /* 0x0000001a12107223 */ /* 0x000fe20000000010 */
[C---:B------:R-:W-:Y:S01]  /*2a10*/  FFMA R31, R36.reuse, R19, R37 ;  /* 0x00000013241f7223 */ /* 0x040fe20000000025 */
[----:B------:R3:W4:Y:S01]  /*2a20*/  LDS R9, [R5+0x324] ;  /* 0x0003240005097984 */ /* 0x0007220000000800 */
[----:B------:R-:W-:-:S03]  /*2a30*/  FFMA R35, R36, R21, R25 ;  /* 0x0000001524237223 */ /* 0x000fc60000000019 */
[----:B------:R5:W4:Y:S01]  /*2a40*/  LDS R4, [R7+0xa0] ;  /* 0x0000a00007047984 */ /* 0x000b220000000800 */
[----:B---3--:R-:W-:Y:S01]  /*2a50*/  IADD3 R5, PT, PT, R5, 0x420, RZ ;  /* 0x0000042005057810 */ /* 0x008fe20007ffe0ff */
[----:B-----5:R-:W-:Y:S02]  /*2a60*/  VIADD R7, R7, 0x20 ;  /* 0x0000002007077836 */ /* 0x020fe40000000000 */
[C---:B0-----:R-:W-:Y:S01]  /*2a70*/  FFMA R11, R32.reuse, R21, R11 ;  /* 0x00000015200b7223 */ /* 0x041fe2000000000b */
[----:B------:R-:W-:Y:S01]  /*2a80*/  FFMA R29, R32, R19, R29 ;  /* 0x00000013201d7223 */ /* 0x000fe2000000001d */
[C---:B-1----:R-:W-:Y:S01]  /*2a90*/  FFMA R12, R27.reuse, R21, R28 ;  /* 0x000000151b0c7223 */ /* 0x042fe2000000001c */
[----:B------:R-:W-:Y:S01]  /*2aa0*/  FFMA R33, R27, R19, R24 ;  /* 0x000000131b217223 */ /* 0x000fe20000000018 */
[C---:B--2---:R-:W-:Y:S01]  /*2ab0*/  FFMA R26, R39.reuse, R27, R30 ;  /* 0x0000001b271a7223 */ /* 0x044fe2000000001e */
[C---:B------:R-:W-:Y:S01]  /*2ac0*/  FFMA R25, R39.reuse, R36, R22 ;  /* 0x0000002427197223 */ /* 0x040fe20000000016 */
[----:B------:R-:W-:Y:S01]  /*2ad0*/  FFMA R15, R39, R32, R17 ;  /* 0x00000020270f7223 */ /* 0x000fe20000000011 */
[C---:B----4-:R-:W-:Y:S01]  /*2ae0*/  FFMA R28, R9.reuse, R21, R20 ;  /* 0x00000015091c7223 */ /* 0x050fe20000000014 */
[----:B------:R-:W-:Y:S01]  /*2af0*/  FFMA R20, R9, R19, R16 ;  /* 0x0000001309147223 */ /* 0x000fe20000000010 */
[----:B------:R-:W-:Y:S01]  /*2b00*/  FFMA R24, R39, R9, R14 ;  /* 0x0000000927187223 */ /* 0x000fe2000000000e */
[C---:B------:R-:W-:Y:S01]  /*2b10*/  FFMA R27, R4.reuse, R27, R13 ;  /* 0x0000001b041b7223 */ /* 0x040fe2000000000d */
[C---:B------:R-:W-:Y:S01]  /*2b20*/  FFMA R37, R4.reuse, R36, R10 ;  /* 0x0000002404257223 */ /* 0x040fe2000000000a */
[C---:B------:R-:W-:Y:S01]  /*2b30*/  FFMA R23, R4.reuse, R32, R23 ;  /* 0x0000002004177223 */ /* 0x040fe20000000017 */
[----:B------:R-:W-:Y:S01]  /*2b40*/  FFMA R4, R4, R9, R8 ;  /* 0x0000000904047223 */ /* 0x000fe20000000008 */
[----:B------:R-:W-:Y:S06]  /*2b50*/  BRA.U UP0, `(.L_x_3) ;  /* 0xfffffff500247547 */ /* 0x000fec000b83ffff */
[----:B------:R-:W-:Y:S01]  /*2b60*/  BAR.SYNC.DEFER_BLOCKING 0x0 ;  /* 0x0000000000007b1d */ /* 0x000fe20000010000 */
[----:B------:R-:W-:Y:S02]  /*2b70*/  UISETP.LT.AND UP0, UPT, UR8, 0x1, UPT ;  /* 0x000000010800788c */ /* 0x000fe4000bf01270 */
[----:B------:R-:W-:Y:S02]  /*2b80*/  ULOP3.LUT UR5, UR5, 0x1, URZ, 0x3c, !UPT ;  /* 0x0000000105057892 */ /* 0x000fe4000f8e3cff */
[----:B------:R-:W-:-:S04]  /*2b90*/  USEL UR7, UR8, 0x1, !UP0 ;  /* 0x0000000108077887 */ /* 0x000fc8000c000000 */
[----:B------:R-:W-:-:S09]  /*2ba0*/  UISETP.NE.AND UP0, UPT, UR4, UR7, UPT ;  /* 0x000000070400728c */ /* 0x000fd2000bf05270 */
[----:B------:R-:W-:Y:S05]  /*2bb0*/  BRA.U UP0, `(.L_x_4) ;  /* 0xffffffe100e87547 */ /* 0x000fea000b83ffff */
.L_x_1:
[----:B----4-:R-:W0:Y:S01]  /*2bc0*/  S2R R5, SR_CTAID.Y ;  /* 0x0000000000057919 */ /* 0x010e220000002600 */
[----:B------:R-:W1:Y:S01]  /*2bd0*/  LDCU UR7, c[0x0][0x3a0] ;  /* 0x00007400ff0777ac */ /* 0x000e620008000800 */
[----:B------:R-:W-:Y:S01]  /*2be0*/  IADD3 R0, PT, PT, R3, UR6, RZ ;  /* 0x0000000603007c10 */ /* 0x000fe2000fffe0ff */
[----:B------:R-:W2:Y:S04]  /*2bf0*/  LDCU UR8, c[0x0][0x398] ;  /* 0x00007300ff0877ac */ /* 0x000ea80008000800 */
[C---:B------:R-:W-:Y:S01]  /*2c00*/  VIADD R17, R0.reuse, 0x2 ;  /* 0x0000000200117836 */ /* 0x040fe20000000000 */
[----:B------:R-:W3:Y:S01]  /*2c10*/  LDCU.64 UR4, c[0x0][0x390] ;  /* 0x00007200ff0477ac */ /* 0x000ee20008000a00 */
[C---:B-1----:R-:W-:Y:S02]  /*2c20*/  ISETP.GE.AND P0, PT, R0.reuse, UR7, PT ;  /* 0x0000000700007c0c */ /* 0x042fe4000bf06270 */
[C---:B------:R-:W-:Y:S01]  /*2c30*/  ISETP.GE.AND P1, PT, R0.reuse, UR7, PT ;  /* 0x0000000700007c0c */ /* 0x040fe2000bf26270 */
[----:B0-----:R-:W-:Y:S01]  /*2c40*/  IMAD R10, R5, 0x20, R2 ;  /* 0x00000020050a7824 */ /* 0x001fe200078e0202 */
[----:B------:R-:W-:Y:S01]  /*2c50*/  SHF.R.S32.HI R5, RZ, 0x1f, R0 ;  /* 0x0000001fff057819 */ /* 0x000fe20000011400 */
[----:B------:R-:W-:-:S02]  /*2c60*/  VIADD R2, R0, 0x1 ;  /* 0x0000000100027836 */ /* 0x000fc40000000000 */
[C---:B------:R-:W-:Y:S01]  /*2c70*/  IMAD R13, R10.reuse, UR7, RZ ;  /* 0x000000070a0d7c24 */ /* 0x040fe2000f8e02ff */
[C---:B--2---:R-:W-:Y:S02]  /*2c80*/  ISETP.LT.AND P0, PT, R10.reuse, UR8, !P0 ;  /* 0x000000080a007c0c */ /* 0x044fe4000c701270 */
[----:B------:R-:W-:Y:S02]  /*2c90*/  IADD3 R16, PT, PT, R10, 0x1, RZ ;  /* 0x000000010a107810 */ /* 0x000fe40007ffe0ff */
[----:B------:R-:W-:Y:S02]  /*2ca0*/  ISETP.GE.AND P3, PT, R2, UR7, PT ;  /* 0x0000000702007c0c */ /* 0x000fe4000bf66270 */
[----:B------:R-:W-:Y:S02]  /*2cb0*/  ISETP.GE.OR P4, PT, R16, UR8, P1 ;  /* 0x0000000810007c0c */ /* 0x000fe40008f86670 */
[----:B------:R-:W-:Y:S02]  /*2cc0*/  IADD3 R7, P2, PT, R0, R13, RZ ;  /* 0x0000000d00077210 */ /* 0x000fe40007f5e0ff */
[----:B------:R-:W-:-:S02]  /*2cd0*/  ISETP.GE.OR P6, PT, R10, UR8, P3 ;  /* 0x000000080a007c0c */ /* 0x000fc40009fc6670 */
[----:B------:R-:W-:Y:S01]  /*2ce0*/  LEA.HI.X.SX32 R14, R13, R5, 0x1, P2 ;  /* 0x000000050d0e7211 */ /* 0x000fe200010f0eff */
[----:B------:R-:W0:Y:S01]  /*2cf0*/  @P0 LDC.64 R8, c[0x0][0x390] ;  /* 0x0000e400ff080b82 */ /* 0x000e220000000a00 */
[C---:B------:R-:W-:Y:S02]  /*2d00*/  @P0 IADD3 R3, PT, PT, R0.reuse, R13, RZ ;  /* 0x0000000d00030210 */ /* 0x040fe40007ffe0ff */
[----:B---3--:R-:W-:Y:S02]  /*2d10*/  LEA R6, P5, R7, UR4, 0x2 ;  /* 0x0000000407067c11 */ /* 0x008fe4000f8a10ff */
[----:B------:R-:W-:Y:S02]  /*2d20*/  ISETP.GE.AND P2, PT, R17, UR7, PT ;  /* 0x0000000711007c0c */ /* 0x000fe4000bf46270 */
[----:B------:R-:W-:Y:S02]  /*2d30*/  IADD3 R17, PT, PT, R0, 0x3, RZ ;  /* 0x0000000300117810 */ /* 0x000fe40007ffe0ff */
[----:B------:R-:W-:-:S02]  /*2d40*/  LEA.HI.X R7, R7, UR5, R14, 0x2, P5 ;  /* 0x0000000507077c11 */ /* 0x000fc4000a8f140e */
[C---:B------:R-:W-:Y:S02]  /*2d50*/  ISETP.GE.OR P5, PT, R10.reuse, UR8, P2 ;  /* 0x000000080a007c0c */ /* 0x040fe400097a6670 */
[----:B------:R-:W-:Y:S01]  /*2d60*/  IADD3 R14, PT, PT, R10, 0x2, RZ ;  /* 0x000000020a0e7810 */ /* 0x000fe20007ffe0ff */
[----:B0-----:R-:W-:Y:S02]  /*2d70*/  @P0 IMAD.WIDE R8, R3, 0x4, R8 ;  /* 0x0000000403080825 */ /* 0x001fe400078e0208 */
[----:B------:R-:W0:Y:S03]  /*2d80*/  @!P4 LDC.64 R2, c[0x0][0x390] ;  /* 0x0000e400ff02cb82 */ /* 0x000e260000000a00 */
[----:B------:R1:W-:Y:S01]  /*2d90*/  @P0 STG.E desc[UR12][R8.64], R12 ;  /* 0x0000000c08000986 */ /* 0x0003e2000c10190c */
[----:B------:R-:W-:Y:S01]  /*2da0*/  ISETP.GE.AND P0, PT, R17, UR7, PT ;  /* 0x0000000711007c0c */ /* 0x000fe2000bf06270 */
[----:B------:R-:W-:-:S02]  /*2db0*/  VIADD R17, R13, UR7 ;  /* 0x000000070d117c36 */ /* 0x000fc40008000000 */
[----:B------:R-:W-:Y:S01]  /*2dc0*/  @!P6 STG.E desc[UR12][R6.64+0x4], R35 ;  /* 0x000004230600e986 */ /* 0x000fe2000c10190c */
[----:B------:R-:W-:Y:S01]  /*2dd0*/  ISETP.GE.OR P6, PT, R10, UR8, P0 ;  /* 0x000000080a007c0c */ /* 0x000fe200087c6670 */
[----:B------:R-:W-:Y:S02]  /*2de0*/  @!P4 IMAD.IADD R13, R0, 0x1, R17 ;  /* 0x00000001000dc824 */ /* 0x000fe400078e0211 */
[----:B------:R2:W-:Y:S01]  /*2df0*/  @!P5 STG.E desc[UR12][R6.64+0x8], R11 ;  /* 0x0000080b0600d986 */ /* 0x0005e2000c10190c */
[----:B------:R-:W-:-:S09]  /*2e00*/  ISETP.GE.OR P5, PT, R14, UR8, P1 ;  /* 0x000000080e007c0c */ /* 0x000fd20008fa6670 */
[----:B------:R3:W-:Y:S01]  /*2e10*/  @!P6 STG.E desc[UR12][R6.64+0xc], R28 ;  /* 0x00000c1c0600e986 */ /* 0x0007e2000c10190c */
[----:B-1----:R-:W-:Y:S01]  /*2e20*/  IADD3 R9, P6, PT, R0, R17, RZ ;  /* 0x0000001100097210 */ /* 0x002fe20007fde0ff */
[----:B0-----:R-:W-:Y:S01]  /*2e30*/  @!P4 IMAD.WIDE R2, R13, 0x4, R2 ;  /* 0x000000040d02c825 */ /* 0x001fe200078e0202 */
[----:B--2---:R-:W-:Y:S01]  /*2e40*/  IADD3 R11, PT, PT, R10, 0x3, RZ ;  /* 0x000000030a0b7810 */ /* 0x004fe20007ffe0ff */
[----:B------:R-:W0:Y:S01]  /*2e50*/  @!P5 LDC.64 R12, c[0x0][0x390] ;  /* 0x0000e400ff0cdb82 */ /* 0x000e220000000a00 */
[C---:B------:R-:W-:Y:S01]  /*2e60*/  LEA.HI.X.SX32 R18, R17.reuse, R5, 0x1, P6 ;  /* 0x0000000511127211 */ /* 0x040fe200030f0eff */
[----:B------:R-:W-:Y:S01]  /*2e70*/  VIADD R17, R17, UR7 ;  /* 0x0000000711117c36 */ /* 0x000fe20008000000 */
[----:B------:R1:W-:Y:S01]  /*2e80*/  @!P4 STG.E desc[UR12][R2.64], R26 ;  /* 0x0000001a0200c986 */ /* 0x0003e2000c10190c */
[----:B------:R-:W-:Y:S02]  /*2e90*/  ISETP.GE.OR P4, PT, R16, UR8, P3 ;  /* 0x0000000810007c0c */ /* 0x000fe40009f86670 */
[----:B------:R-:W-:-:S02]  /*2ea0*/  LEA R8, P6, R9, UR4, 0x2 ;  /* 0x0000000409087c11 */ /* 0x000fc4000f8c10ff */
[----:B------:R-:W-:Y:S02]  /*2eb0*/  ISETP.GE.OR P1, PT, R11, UR8, P1 ;  /* 0x000000080b007c0c */ /* 0x000fe40008f26670 */
[----:B------:R-:W-:Y:S02]  /*2ec0*/  LEA.HI.X R9, R9, UR5, R18, 0x2, P6 ;  /* 0x0000000509097c11 */ /* 0x000fe4000b0f1412 */
[----:B------:R-:W-:Y:S02]  /*2ed0*/  ISETP.GE.OR P6, PT, R16, UR8, P2 ;  /* 0x0000000810007c0c */ /* 0x000fe400097c6670 */
[----:B---3--:R-:W-:-:S03]  /*2ee0*/  @!P5 IADD3 R7, PT, PT, R0, R17, RZ ;  /* 0x000000110007d210 */ /* 0x008fc60007ffe0ff */
[----:B------:R-:W-:Y:S01]  /*2ef0*/  @!P4 STG.E desc[UR12][R8.64+0x4], R25 ;  /* 0x000004190800c986 */ /* 0x000fe2000c10190c */
[----:B------:R-:W-:-:S03]  /*2f00*/  ISETP.GE.OR P4, PT, R16, UR8, P0 ;  /* 0x0000000810007c0c */ /* 0x000fc60008786670 */
[----:B-1----:R-:W1:Y:S01]  /*2f10*/  @!P1 LDC.64 R2, c[0x0][0x390] ;  /* 0x0000e400ff029b82 */ /* 0x002e620000000a00 */
[----:B0-----:R-:W-:-:S03]  /*2f20*/  @!P5 IMAD.WIDE R12, R7, 0x4, R12 ;  /* 0x00000004070cd825 */ /* 0x001fc600078e020c */
[----:B------:R-:W-:Y:S01]  /*2f30*/  @!P6 STG.E desc[UR12][R8.64+0x8], R15 ;  /* 0x0000080f0800e986 */ /* 0x000fe2000c10190c */
[----:B------:R-:W-:-:S04]  /*2f40*/  IADD3 R10, P6, PT, R0, R17, RZ ;  /* 0x00000011000a7210 */ /* 0x000fc80007fde0ff */
[C---:B------:R-:W-:Y:S01]  /*2f50*/  LEA.HI.X.SX32 R7, R17.reuse, R5, 0x1, P6 ;  /* 0x0000000511077211 */ /* 0x040fe200030f0eff */
[----:B------:R0:W-:Y:S01]  /*2f60*/  @!P4 STG.E desc[UR12][R8.64+0xc], R24 ;  /* 0x00000c180800c986 */ /* 0x0001e2000c10190c */
[----:B------:R-:W-:Y:S01]  /*2f70*/  ISETP.GE.OR P4, PT, R14, UR8, P3 ;  /* 0x000000080e007c0c */ /* 0x000fe20009f86670 */
[----:B------:R-:W-:Y:S01]  /*2f80*/  VIADD R17, R17, UR7 ;  /* 0x0000000711117c36 */ /* 0x000fe20008000000 */
[----:B------:R-:W-:Y:S01]  /*2f90*/  LEA R6, P6, R10, UR4, 0x2 ;  /* 0x000000040a067c11 */ /* 0x000fe2000f8c10ff */
[----:B------:R2:W-:Y:S01]  /*2fa0*/  @!P5 STG.E desc[UR12][R12.64], R33 ;  /* 0x000000210c00d986 */ /* 0x0005e2000c10190c */
[----:B------:R-:W-:Y:S02]  /*2fb0*/  ISETP.GE.OR P5, PT, R14, UR8, P0 ;  /* 0x000000080e007c0c */ /* 0x000fe400087a6670 */
[----:B------:R-:W-:Y:S02]  /*2fc0*/  LEA.HI.X R7, R10, UR5, R7, 0x2, P6 ;  /* 0x000000050a077c11 */ /* 0x000fe4000b0f1407 */
[----:B------:R-:W-:-:S02]  /*2fd0*/  ISETP.GE.OR P6, PT, R14, UR8, P2 ;  /* 0x000000080e007c0c */ /* 0x000fc400097c6670 */
[C---:B------:R-:W-:Y:S02]  /*2fe0*/  ISETP.GE.OR P3, PT, R11.reuse, UR8, P3 ;  /* 0x000000080b007c0c */ /* 0x040fe40009f66670 */
[C---:B------:R-:W-:Y:S01]  /*2ff0*/  ISETP.GE.OR P2, PT, R11.reuse, UR8, P2 ;  /* 0x000000080b007c0c */ /* 0x040fe20009746670 */
[----:B------:R2:W-:Y:S01]  /*3000*/  @!P4 STG.E desc[UR12][R6.64+0x4], R31 ;  /* 0x0000041f0600c986 */ /* 0x0005e2000c10190c */
[CC--:B------:R-:W-:Y:S02]  /*3010*/  IADD3 R10, P4, PT, R0.reuse, R17.reuse, RZ ;  /* 0x00000011000a7210 */ /* 0x0c0fe40007f9e0ff */
[----:B------:R-:W-:Y:S01]  /*3020*/  ISETP.GE.OR P0, PT, R11, UR8, P0 ;  /* 0x000000080b007c0c */ /* 0x000fe20008706670 */
[----:B------:R2:W-:Y:S01]  /*3030*/  @!P5 STG.E desc[UR12][R6.64+0xc], R20 ;  /* 0x00000c140600d986 */ /* 0x0005e2000c10190c */
[----:B0-----:R-:W-:Y:S02]  /*3040*/  @!P1 IADD3 R9, PT, PT, R0, R17, RZ ;  /* 0x0000001100099210 */ /* 0x001fe40007ffe0ff */
[----:B------:R-:W-:Y:S01]  /*3050*/  LEA.HI.X.SX32 R5, R17, R5, 0x1, P4 ;  /* 0x0000000511057211 */ /* 0x000fe200020f0eff */
[----:B------:R2:W-:Y:S01]  /*3060*/  @!P6 STG.E desc[UR12][R6.64+0x8], R29 ;  /* 0x0000081d0600e986 */ /* 0x0005e2000c10190c */
[----:B------:R-:W-:Y:S01]  /*3070*/  LEA R8, P4, R10, UR4, 0x2 ;  /* 0x000000040a087c11 */ /* 0x000fe2000f8810ff */
[----:B-1----:R-:W-:-:S03]  /*3080*/  @!P1 IMAD.WIDE R2, R9, 0x4, R2 ;  /* 0x0000000409029825 */ /* 0x002fc600078e0202 */
[----:B------:R-:W-:Y:S02]  /*3090*/  LEA.HI.X R9, R10, UR5, R5, 0x2, P4 ;  /* 0x000000050a097c11 */ /* 0x000fe4000a0f1405 */
[----:B------:R2:W-:Y:S04]  /*30a0*/  @!P1 STG.E desc[UR12][R2.64], R27 ;  /* 0x0000001b02009986 */ /* 0x0005e8000c10190c */
[----:B------:R2:W-:Y:S04]  /*30b0*/  @!P3 STG.E desc[UR12][R8.64+0x4], R37 ;  /* 0x000004250800b986 */ /* 0x0005e8000c10190c */
[----:B------:R2:W-:Y:S01]  /*30c0*/  @!P2 STG.E desc[UR12][R8.64+0x8], R23 ;  /* 0x000008170800a986 */ /* 0x0005e2000c10190c */
[----:B------:R-:W-:Y:S05]  /*30d0*/  @P0 EXIT ;  /* 0x000000000000094d */ /* 0x000fea0003800000 */
[----:B------:R-:W-:Y:S01]  /*30e0*/  STG.E desc[UR12][R8.64+0xc], R4 ;  /* 0x00000c0408007986 */ /* 0x000fe2000c10190c */
[----:B------:R-:W-:Y:S05]  /*30f0*/  EXIT ;  /* 0x000000000000794d */ /* 0x000fea0003800000 */
.L_x_5:
[----:B------:R-:W-:-:S00]  /*3100*/  BRA `(.L_x_5) ;  /* 0xfffffffc00fc7947 */ /* 0x000fc0000383ffff */
[----:B------:R-:W-:-:S00]  /*3110*/  NOP ;  /* 0x0000000000007918 */ /* 0x000fc00000000000 */
        /* <DEDUP_REMOVED lines=14> */
.L_x_20:


//--------------------- .text.matrix_multiplication_kernel_register_blocking --------------------------
	.section	.text.matrix_multiplication_kernel_register_blocking,"ax",@progbits
	.align	128
        .global         matrix_multiplication_kernel_register_blocking
        .type           matrix_multiplication_kernel_register_blocking,@function
        .size           matrix_multiplication_kernel_register_blocking,(.L_x_21 - matrix_multiplication_kernel_register_blocking)
        .other          matrix_multiplication_kernel_register_blocking,@"STO_CUDA_ENTRY STV_DEFAULT"
matrix_multiplication_kernel_register_blocking:
.text.matrix_multiplication_kernel_register_blocking:
[----:B------:R-:W-:Y:S01]  /*0000*/  LDC R1, c[0x0][0x37c] ;  /* 0x0000df00ff017b82 */ /* 0x000fe20000000800 */
[----:B------:R-:W0:Y:S01]  /*0010*/  LDCU UR4, c[0x0][0x39c] ;  /* 0x00007380ff0477ac */ /* 0x000e220008000800 */
[----:B------:R-:W-:Y:S01]  /*0020*/  IMAD.MOV.U32 R0, RZ, RZ, RZ ;  /* 0x000000ffff007224 */ /* 0x000fe200078e00ff */
[----:B------:R-:W-:Y:S02]  /*0030*/  CS2R R2, SRZ ;  /* 0x0000000000027805 */ /* 0x000fe4000001ff00 */
[----:B------:R-:W-:Y:S02]  /*0040*/  CS2R R4, SRZ ;  /* 0x0000000000047805 */ /* 0x000fe4000001ff00 */
[----:B------:R-:W-:Y:S02]  /*0050*/  CS2R R6, SRZ ;  /* 0x0000000000067805 */ /* 0x000fe4000001ff00 */
[----:B------:R-:W-:Y:S02]  /*0060*/  CS2R R8, SRZ ;  /* 0x0000000000087805 */ /* 0x000fe4000001ff00 */
[----:B------:R-:W-:-:S02]  /*0070*/  CS2R R10, SRZ ;  /* 0x00000000000a7805 */ /* 0x000fc4000001ff00 */
[----:B------:R-:W-:Y:S02]  /*0080*/  CS2R R12, SRZ ;  /* 0x00000000000c7805 */ /* 0x000fe4000001ff00 */
        /* <DEDUP_REMOVED lines=9> */
[----:B------:R-:W-:Y:S01]  /*0120*/  CS2R R32, SRZ ;  /* 0x0000000000207805 */ /* 0x000fe2000001ff00 */
[----:B0-----:R-:W-:Y:S01]  /*0130*/  UISETP.GE.AND UP0, UPT, UR4, 0x1, UPT ;  /* 0x000000010400788c */ /* 0x001fe2000bf06270 */
        /* <DEDUP_REMOVED lines=14> */
[----:B------:R-:W-:Y:S01]  /*0220*/  CS2R R72, SRZ ;  /* 0x0000000000487805 */ /* 0x000fe2000001ff00 */
[----:B------:R-:W-:Y:S01]  /*0230*/  IMAD.MOV.U32 R74, RZ, RZ, RZ ;  /* 0x000000ffff4a7224 */ /* 0x000fe200078e00ff */
[----:B------:R-:W0:Y:S01]  /*0240*/  LDCU.64 UR6, c[0x0][0x358] ;  /* 0x00006b00ff0677ac */ /* 0x000e220008000a00 */
[----:B------:R-:W-:Y:S05]  /*0250*/  BRA.U !UP0, `(.L_x_6) ;  /* 0x0000001108f87547 */ /* 0x000fea000b800000 */
[----:B------:R-:W1:Y:S01]  /*0260*/  S2R R43, SR_TID.Y ;  /* 0x00000000002b7919 */ /* 0x000e620000002200 */
[----:B------:R-:W2:Y:S01]  /*0270*/  S2UR UR5, SR_CgaCtaId ;  /* 0x00000000000579c3 */ /* 0x000ea20000008800 */
[----:B------:R-:W-:Y:S01]  /*0280*/  UMOV UR4, 0x400 ;  /* 0x0000040000047882 */ /* 0x000fe20000000000 */
[----:B------:R-:W-:Y:S01]  /*0290*/  IMAD.MOV.U32 R75, RZ, RZ, RZ ;  /* 0x000000ffff4b7224 */ /* 0x000fe200078e00ff */
[----:B------:R-:W1:Y:S01]  /*02a0*/  S2R R86, SR_TID.X ;  /* 0x0000000000567919 */ /* 0x000e620000002100 */
[----:B------:R-:W-:Y:S01]  /*02b0*/  IMAD.MOV.U32 R0, RZ, RZ, RZ ;  /* 0x000000ffff007224 */ /* 0x000fe200078e00ff */
[----:B------:R-:W3:Y:S01]  /*02c0*/  S2R R76, SR_CTAID.Y ;  /* 0x00000000004c7919 */ /* 0x000ee20000002600 */
[----:B--2---:R-:W-:Y:S01]  /*02d0*/  ULEA UR4, UR5, UR4, 0x18 ;  /* 0x0000000405047291 */ /* 0x004fe2000f8ec0ff */
[----:B-1----:R-:W-:Y:S02]  /*02e0*/  IMAD R77, R43, 0x41, R86 ;  /* 0x000000412b4d7824 */ /* 0x002fe400078e0256 */
[----:B---3--:R-:W-:-:S03]  /*02f0*/  IMAD R76, R76, 0x40, R43 ;  /* 0x000000404c4c7824 */ /* 0x008fc600078e022b */
[----:B------:R-:W-:-:S05]  /*0300*/  LEA R77, R77, UR4, 0x2 ;  /* 0x000000044d4d7c11 */ /* 0x000fca000f8e10ff */
[----:B------:R-:W-:-:S07]  /*0310*/  VIADD R77, R77, 0x80 ;  /* 0x000000804d4d7836 */ /* 0x000fce0000000000 */
.L_x_10:
[----:B------:R-:W1:Y:S01]  /*0320*/  LDCU UR4, c[0x0][0x39c] ;  /* 0x00007380ff0477ac */ /* 0x000e620008000800 */
[----:B------:R-:W-:Y:S02]  /*0330*/  IMAD.MOV.U32 R80, RZ, RZ, R77 ;  /* 0x000000ffff507224 */ /* 0x000fe400078e004d */
[----:B------:R-:W-:Y:S01]  /*0340*/  IMAD.MOV.U32 R79, RZ, RZ, R76 ;  /* 0x000000ffff4f7224 */ /* 0x000fe200078e004c */
[----:B------:R-:W2:Y:S01]  /*0350*/  LDCU UR5, c[0x0][0x398] ;  /* 0x00007300ff0577ac */ /* 0x000ea20008000800 */
[----:B-1----:R-:W-:-:S04]  /*0360*/  IMAD R82, R76, UR4, RZ ;  /* 0x000000044c527c24 */ /* 0x002fc8000f8e02ff */
[----:B------:R-:W-:Y:S02]  /*0370*/  IMAD.IADD R78, R82, 0x1, R86 ;  /* 0x00000001524e7824 */ /* 0x000fe400078e0256 */
[----:B------:R-:W1:Y:S02]  /*0380*/  S2R R86, SR_TID.X ;  /* 0x0000000000567919 */ /* 0x000e640000002100 */
[C---:B------:R-:W-:Y:S02]  /*0390*/  IMAD R78, R75.reuse, 0x40, R78 ;  /* 0x000000404b4e7824 */ /* 0x040fe400078e024e */
[----:B-1----:R-:W-:-:S05]  /*03a0*/  IMAD R42, R75, 0x40, R86 ;  /* 0x000000404b2a7824 */ /* 0x002fca00078e0256 */
[----:B------:R-:W-:Y:S01]  /*03b0*/  ISETP.GE.AND P5, PT, R42, UR4, PT ;  /* 0x000000042a007c0c */ /* 0x000fe2000bfa6270 */
[----:B--2---:R-:W-:-:S12]  /*03c0*/  UMOV UR4, 0x80 ;  /* 0x0000008000047882 */ /* 0x004fd80000000000 */
.L_x_7:
[----:B------:R-:W1:Y:S01]  /*03d0*/  LDC R81, c[0x0][0x39c] ;  /* 0x0000e700ff517b82 */ /* 0x000e620000000800 */
[----:B------:R-:W-:-:S04]  /*03e0*/  IMAD R83, R75, 0x40, R86 ;  /* 0x000000404b537824 */ /* 0x000fc800078e0256 */
[C---:B------:R-:W-:Y:S02]  /*03f0*/  VIADD R42, R83.reuse, 0x8 ;  /* 0x00000008532a7836 */ /* 0x040fe40000000000 */
[----:B------:R-:W-:-:S03]  /*0400*/  VIADD R44, R83, 0x10 ;  /* 0x00000010532c7836 */ /* 0x000fc60000000000 */
[-C--:B-1----:R-:W-:Y:S02]  /*0410*/  ISETP.GE.AND P1, PT, R42, R81.reuse, PT ;  /* 0x000000512a00720c */ /* 0x082fe40003f26270 */
[----:B------:R-:W-:Y:S02]  /*0420*/  ISETP.GE.AND P4, PT, R44, R81, PT ;  /* 0x000000512c00720c */ /* 0x000fe40003f86270 */
[C---:B------:R-:W-:Y:S02]  /*0430*/  ISETP.LT.AND P1, PT, R79.reuse, UR5, !P1 ;  /* 0x000000054f007c0c */ /* 0x040fe4000cf21270 */
[----:B------:R-:W-:-:S11]  /*0440*/  ISETP.LT.AND P4, PT, R79, UR5, !P4 ;  /* 0x000000054f007c0c */ /* 0x000fd6000e781270 */
[----:B------:R-:W1:Y:S01]  /*0450*/  @P1 LDC.64 R42, c[0x0][0x380] ;  /* 0x0000e000ff2a1b82 */ /* 0x000e620000000a00 */
[CC--:B------:R-:W-:Y:S02]  /*0460*/  @P1 IADD3 R47, P0, PT, R83.reuse, R82.reuse, RZ ;  /* 0x00000052532f1210 */ /* 0x0c0fe40007f1e0ff */
[----:B------:R-:W-:-:S03]  /*0470*/  @P4 IADD3 R49, P2, PT, R83, R82, RZ ;  /* 0x0000005253314210 */ /* 0x000fc60007f5e0ff */
[----:B------:R-:W-:Y:S02]  /*0480*/  @P1 IMAD.X R48, RZ, RZ, RZ, P0 ;  /* 0x000000ffff301224 */ /* 0x000fe400000e06ff */
[----:B------:R-:W2:Y:S01]  /*0490*/  @P4 LDC.64 R44, c[0x0][0x380] ;  /* 0x0000e000ff2c4b82 */ /* 0x000ea20000000a00 */
[----:B------:R-:W-:Y:S01]  /*04a0*/  @P4 IMAD.X R50, RZ, RZ, RZ, P2 ;  /* 0x000000ffff324224 */ /* 0x000fe200010e06ff */
[----:B-1----:R-:W-:-:S04]  /*04b0*/  @P1 LEA R46, P0, R47, R42, 0x2 ;  /* 0x0000002a2f2e1211 */ /* 0x002fc800078010ff */
[----:B------:R-:W-:Y:S02]  /*04c0*/  @P1 LEA.HI.X R47, R47, R43, R48, 0x2, P0 ;  /* 0x0000002b2f2f1211 */ /* 0x000fe400000f1430 */
[----:B--2---:R-:W-:-:S04]  /*04d0*/  @P4 LEA R42, P2, R49, R44, 0x2 ;  /* 0x0000002c312a4211 */ /* 0x004fc800078410ff */
[----:B0-----:R-:W2:Y:S01]  /*04e0*/  @P1 LDG.E R47, desc[UR6][R46.64+0x20] ;  /* 0x000020062e2f1981 */ /* 0x001ea2000c1e1900 */
[----:B------:R-:W-:-:S05]  /*04f0*/  @P4 LEA.HI.X R43, R49, R45, R50, 0x2, P2 ;  /* 0x0000002d312b4211 */ /* 0x000fca00010f1432 */
[----:B------:R0:W3:Y:S01]  /*0500*/  @P4 LDG.E R51, desc[UR6][R42.64+0x40] ;  /* 0x000040062a334981 */ /* 0x0000e2000c1e1900 */
[----:B------:R-:W-:-:S05]  /*0510*/  VIADD R44, R83, 0x18 ;  /* 0x00000018532c7836 */ /* 0x000fca0000000000 */
[----:B------:R-:W-:Y:S01]  /*0520*/  ISETP.GE.AND P0, PT, R44, R81, PT ;  /* 0x000000512c00720c */ /* 0x000fe20003f06270 */
[----:B------:R-:W-:-:S03]  /*0530*/  VIADD R44, R83, 0x20 ;  /* 0x00000020532c7836 */ /* 0x000fc60000000000 */
[----:B------:R-:W-:Y:S02]  /*0540*/  ISETP.LT.AND P0, PT, R79, UR5, !P0 ;  /* 0x000000054f007c0c */ /* 0x000fe4000c701270 */
[----:B------:R-:W-:Y:S01]  /*0550*/  ISETP.GE.AND P3, PT, R44, R81, PT ;  /* 0x000000512c00720c */ /* 0x000fe20003f66270 */
[----:B------:R-:W-:-:S03]  /*0560*/  VIADD R48, R83, 0x28 ;  /* 0x0000002853307836 */ /* 0x000fc60000000000 */
[----:B------:R-:W-:Y:S02]  /*0570*/  ISETP.LT.AND P3, PT, R79, UR5, !P3 ;  /* 0x000000054f007c0c */ /* 0x000fe4000df61270 */
[----:B------:R-:W-:-:S05]  /*0580*/  ISETP.GE.AND P2, PT, R48, R81, PT ;  /* 0x000000513000720c */ /* 0x000fca0003f46270 */
[----:B------:R-:W1:Y:S01]  /*0590*/  @P0 LDC.64 R44, c[0x0][0x380] ;  /* 0x0000e000ff2c0b82 */ /* 0x000e620000000a00 */
[----:B0-----:R-:W-:Y:S01]  /*05a0*/  VIADD R42, R83, 0x30 ;  /* 0x00000030532a7836 */ /* 0x001fe20000000000 */
[----:B------:R-:W-:Y:S01]  /*05b0*/  ISETP.LT.AND P2, PT, R79, UR5, !P2 ;  /* 0x000000054f007c0c */ /* 0x000fe2000d741270 */
[----:B------:R-:W-:Y:S03]  /*05c0*/  @!P1 STS [R80+-0x60], RZ ;  /* 0xffffa0ff50009388 */ /* 0x000fe60000000800 */
[----:B------:R-:W-:Y:S02]  /*05d0*/  ISETP.GE.AND P6, PT, R42, R81, PT ;  /* 0x000000512a00720c */ /* 0x000fe40003fc6270 */
[----:B------:R-:W0:Y:S01]  /*05e0*/  @P3 LDC.64 R48, c[0x0][0x380] ;  /* 0x0000e000ff303b82 */ /* 0x000e220000000a00 */
[----:B------:R-:W-:Y:S01]  /*05f0*/  VIADD R46, R83, 0x38 ;  /* 0x00000038532e7836 */ /* 0x000fe20000000000 */
[----:B------:R-:W-:Y:S06]  /*0600*/  @!P4 STS [R80+-0x40], RZ ;  /* 0xffffc0ff5000c388 */ /* 0x000fec0000000800 */
[----:B------:R-:W4:Y:S01]  /*0610*/  @P2 LDC.64 R42, c[0x0][0x380] ;  /* 0x0000e000ff2a2b82 */ /* 0x000f220000000a00 */
[----:B--2---:R2:W-:Y:S01]  /*0620*/  @P1 STS [R80+-0x60], R47 ;  /* 0xffffa02f50001388 */ /* 0x0045e20000000800 */
[----:B------:R-:W-:-:S02]  /*0630*/  ISETP.LT.AND P1, PT, R79, UR5, !P6 ;  /* 0x000000054f007c0c */ /* 0x000fc4000f721270 */
[----:B------:R-:W-:Y:S01]  /*0640*/  @P0 IADD3 R50, P6, PT, R83, R82, RZ ;  /* 0x0000005253320210 */ /* 0x000fe20007fde0ff */
[----:B---3--:R3:W-:Y:S01]  /*0650*/  @P4 STS [R80+-0x40], R51 ;  /* 0xffffc03350004388 */ /* 0x0087e20000000800 */
[----:B------:R-:W-:-:S03]  /*0660*/  ISETP.GE.AND P4, PT, R46, R81, PT ;  /* 0x000000512e00720c */ /* 0x000fc60003f86270 */
[----:B------:R-:W-:Y:S01]  /*0670*/  @P0 IMAD.X R46, RZ, RZ, RZ, P6 ;  /* 0x000000ffff2e0224 */ /* 0x000fe200030e06ff */
[----:B-1----:R-:W-:-:S04]  /*0680*/  @P0 LEA R44, P6, R50, R44, 0x2 ;  /* 0x0000002c322c0211 */ /* 0x002fc800078c10ff */
[----:B------:R-:W-:Y:S02]  /*0690*/  @P0 LEA.HI.X R45, R50, R45, R46, 0x2, P6 ;  /* 0x0000002d322d0211 */ /* 0x000fe400030f142e */
[----:B------:R-:W-:Y:S01]  /*06a0*/  @P3 IADD3 R50, P6, PT, R83, R82, RZ ;  /* 0x0000005253323210 */ /* 0x000fe20007fde0ff */
[----:B--2---:R-:W1:Y:S01]  /*06b0*/  @P1 LDC.64 R46, c[0x0][0x380] ;  /* 0x0000e000ff2e1b82 */ /* 0x004e620000000a00 */
[----:B------:R-:W-:Y:S02]  /*06c0*/  ISETP.LT.AND P4, PT, R79, UR5, !P4 ;  /* 0x000000054f007c0c */ /* 0x000fe4000e781270 */
[----:B------:R-:W2:Y:S01]  /*06d0*/  @P0 LDG.E R45, desc[UR6][R44.64+0x60] ;  /* 0x000060062c2d0981 */ /* 0x000ea2000c1e1900 */
[----:B------:R-:W-:Y:S01]  /*06e0*/  @P3 IMAD.X R84, RZ, RZ, RZ, P6 ;  /* 0x000000ffff543224 */ /* 0x000fe200030e06ff */
[----:B0-----:R-:W-:-:S04]  /*06f0*/  @P3 LEA R48, P6, R50, R48, 0x2 ;  /* 0x0000003032303211 */ /* 0x001fc800078c10ff */
[----:B------:R-:W-:Y:S02]  /*0700*/  @P3 LEA.HI.X R49, R50, R49, R84, 0x2, P6 ;  /* 0x0000003132313211 */ /* 0x000fe400030f1454 */
[----:B------:R-:W-:-:S03]  /*0710*/  @P2 IADD3 R84, P6, PT, R83, R82, RZ ;  /* 0x0000005253542210 */ /* 0x000fc60007fde0ff */
[----:B---3--:R-:W0:Y:S01]  /*0720*/  @P4 LDC.64 R50, c[0x0][0x380] ;  /* 0x0000e000ff324b82 */ /* 0x008e220000000a00 */
[----:B------:R-:W3:Y:S01]  /*0730*/  @P3 LDG.E R49, desc[UR6][R48.64+0x80] ;  /* 0x0000800630313981 */ /* 0x000ee2000c1e1900 */
[----:B------:R-:W-:Y:S01]  /*0740*/  @P2 IMAD.X R85, RZ, RZ, RZ, P6 ;  /* 0x000000ffff552224 */ /* 0x000fe200030e06ff */
[----:B----4-:R-:W-:-:S04]  /*0750*/  @P2 LEA R42, P6, R84, R42, 0x2 ;  /* 0x0000002a542a2211 */ /* 0x010fc800078c10ff */
[----:B------:R-:W-:Y:S02]  /*0760*/  @P2 LEA.HI.X R43, R84, R43, R85, 0x2, P6 ;  /* 0x0000002b542b2211 */ /* 0x000fe400030f1455 */
[----:B------:R-:W-:-:S04]  /*0770*/  @P1 IADD3 R84, P6, PT, R83, R82, RZ ;  /* 0x0000005253541210 */ /* 0x000fc80007fde0ff */
[----:B------:R-:W4:Y:S01]  /*0780*/  @P2 LDG.E R43, desc[UR6][R42.64+0xa0] ;  /* 0x0000a0062a2b2981 */ /* 0x000f22000c1e1900 */
[----:B------:R-:W-:Y:S01]  /*0790*/  @P1 IMAD.X R85, RZ, RZ, RZ, P6 ;  /* 0x000000ffff551224 */ /* 0x000fe200030e06ff */
[----:B-1----:R-:W-:-:S04]  /*07a0*/  @P1 LEA R46, P6, R84, R46, 0x2 ;  /* 0x0000002e542e1211 */ /* 0x002fc800078c10ff */
[----:B------:R-:W-:Y:S02]  /*07b0*/  @P1 LEA.HI.X R47, R84, R47, R85, 0x2, P6 ;  /* 0x0000002f542f1211 */ /* 0x000fe400030f1455 */
[----:B------:R-:W-:-:S04]  /*07c0*/  @P4 IADD3 R83, P6, PT, R83, R82, RZ ;  /* 0x0000005253534210 */ /* 0x000fc80007fde0ff */
[----:B------:R-:W5:Y:S01]  /*07d0*/  @P1 LDG.E R47, desc[UR6][R46.64+0xc0] ;  /* 0x0000c0062e2f1981 */ /* 0x000f62000c1e1900 */
[----:B------:R-:W-:Y:S01]  /*07e0*/  @P4 IMAD.X R84, RZ, RZ, RZ, P6 ;  /* 0x000000ffff544224 */ /* 0x000fe200030e06ff */
[----:B0-----:R-:W-:-:S04]  /*07f0*/  @P4 LEA R50, P6, R83, R50, 0x2 ;  /* 0x0000003253324211 */ /* 0x001fc800078c10ff */
[----:B------:R-:W-:Y:S02]  /*0800*/  @P4 LEA.HI.X R51, R83, R51, R84, 0x2, P6 ;  /* 0x0000003353334211 */ /* 0x000fe400030f1454 */
[----:B------:R-:W-:-:S04]  /*0810*/  ISETP.GE.OR P6, PT, R79, UR5, P5 ;  /* 0x000000054f007c0c */ /* 0x000fc8000afc6670 */
[----:B------:R-:W5:Y:S09]  /*0820*/  @P4 LDG.E R51, desc[UR6][R50.64+0xe0] ;  /* 0x0000e00632334981 */ /* 0x000f72000c1e1900 */
[----:B------:R-:W0:Y:S02]  /*0830*/  @!P6 LDC.64 R84, c[0x0][0x380] ;  /* 0x0000e000ff54eb82 */ /* 0x000e240000000a00 */
[----:B0-----:R-:W-:-:S06]  /*0840*/  @!P6 IMAD.WIDE.U32 R84, R78, 0x4, R84 ;  /* 0x000000044e54e825 */ /* 0x001fcc00078e0054 */
[----:B------:R-:W5:Y:S01]  /*0850*/  @!P6 LDG.E R85, desc[UR6][R84.64] ;  /* 0x000000065455e981 */ /* 0x000f62000c1e1900 */
[----:B------:R-:W1:Y:S01]  /*0860*/  S2R R86, SR_TID.X ;  /* 0x0000000000567919 */ /* 0x000e620000002100 */
[----:B------:R-:W-:-:S04]  /*0870*/  UIADD3 UR4, UPT, UPT, UR4, 0x820, URZ ;  /* 0x0000082004047890 */ /* 0x000fc8000fffe0ff */
[----:B------:R-:W-:Y:S01]  /*0880*/  UISETP.NE.AND UP0, UPT, UR4, 0x4180, UPT ;  /* 0x000041800400788c */ /* 0x000fe2000bf05270 */
[----:B------:R-:W-:Y:S01]  /*0890*/  @!P0 STS [R80+-0x20], RZ ;  /* 0xffffe0ff50008388 */ /* 0x000fe20000000800 */
[----:B------:R-:W-:-:S03]  /*08a0*/  IMAD R82, R81, 0x8, R82 ;  /* 0x0000000851527824 */ /* 0x000fc600078e0252 */
[----:B------:R-:W-:Y:S01]  /*08b0*/  @!P3 STS [R80], RZ ;  /* 0x000000ff5000b388 */ /* 0x000fe20000000800 */
[----:B------:R-:W-:-:S03]  /*08c0*/  IMAD R78, R81, 0x8, R78 ;  /* 0x00000008514e7824 */ /* 0x000fc600078e024e */
[----:B------:R-:W-:Y:S01]  /*08d0*/  @!P2 STS [R80+0x20], RZ ;  /* 0x000020ff5000a388 */ /* 0x000fe20000000800 */
[----:B------:R-:W-:-:S03]  /*08e0*/  VIADD R79, R79, 0x8 ;  /* 0x000000084f4f7836 */ /* 0x000fc60000000000 */
[----:B------:R-:W-:Y:S04]  /*08f0*/  @!P1 STS [R80+0x40], RZ ;  /* 0x000040ff50009388 */ /* 0x000fe80000000800 */
[----:B------:R-:W-:Y:S04]  /*0900*/  @!P4 STS [R80+0x60], RZ ;  /* 0x000060ff5000c388 */ /* 0x000fe80000000800 */
[----:B--2---:R-:W-:Y:S04]  /*0910*/  @P0 STS [R80+-0x20], R45 ;  /* 0xffffe02d50000388 */ /* 0x004fe80000000800 */
[----:B---3--:R-:W-:Y:S04]  /*0920*/  @P3 STS [R80], R49 ;  /* 0x0000003150003388 */ /* 0x008fe80000000800 */
[----:B----4-:R-:W-:Y:S04]  /*0930*/  @P2 STS [R80+0x20], R43 ;  /* 0x0000202b50002388 */ /* 0x010fe80000000800 */
[----:B-----5:R-:W-:Y:S04]  /*0940*/  @P1 STS [R80+0x40], R47 ;  /* 0x0000402f50001388 */ /* 0x020fe80000000800 */
[----:B------:R-:W-:Y:S04]  /*0950*/  @P4 STS [R80+0x60], R51 ;  /* 0x0000603350004388 */ /* 0x000fe80000000800 */
[----:B------:R-:W-:Y:S04]  /*0960*/  @!P6 STS [R80+-0x80], R85 ;  /* 0xffff80555000e388 */ /* 0x000fe80000000800 */
[----:B------:R0:W-:Y:S02]  /*0970*/  @P6 STS [R80+-0x80], RZ ;  /* 0xffff80ff50006388 */ /* 0x0001e40000000800 */
[----:B0-----:R-:W-:Y:S01]  /*0980*/  VIADD R80, R80, 0x820 ;  /* 0x0000082050507836 */ /* 0x001fe20000000000 */
[----:B-1----:R-:W-:Y:S06]  /*0990*/  BRA.U UP0, `(.L_x_7) ;  /* 0xfffffff9008c7547 */ /* 0x002fec000b83ffff */
[----:B------:R-:W0:Y:S01]  /*09a0*/  S2R R43, SR_CTAID.X ;  /* 0x00000000002b7919 */ /* 0x000e220000002500 */
[----:B------:R-:W1:Y:S01]  /*09b0*/  LDCU UR4, c[0x0][0x3a0] ;  /* 0x00007400ff0477ac */ /* 0x000e620008000800 */
[----:B------:R-:W2:Y:S01]  /*09c0*/  S2R R42, SR_CgaCtaId ;  /* 0x00000000002a7919 */ /* 0x000ea20000008800 */
[----:B------:R-:W-:Y:S01]  /*09d0*/  UMOV UR11, 0x400 ;  /* 0x00000400000b7882 */ /* 0x000fe20000000000 */
[----:B------:R-:W3:Y:S01]  /*09e0*/  LDCU UR5, c[0x0][0x39c] ;  /* 0x00007380ff0577ac */ /* 0x000ee20008000800 */
[----:B------:R-:W-:Y:S01]  /*09f0*/  IMAD.U32 R45, RZ, RZ, UR11 ;  /* 0x0000000bff2d7e24 */ /* 0x000fe2000f8e00ff */
[----:B------:R-:W4:Y:S01]  /*0a00*/  S2R R46, SR_TID.Y ;  /* 0x00000000002e7919 */ /* 0x000f220000002200 */
[----:B------:R-:W0:Y:S02]  /*0a10*/  LDCU UR10, c[0x0][0x3a0] ;  /* 0x00007400ff0a77ac */ /* 0x000e240008000800 */
[----:B------:R-:W-:Y:S01]  /*0a20*/  VIADD R45, R45, 0x4100 ;  /* 0x000041002d2d7836 */ /* 0x000fe20000000000 */
[----:B------:R-:W0:Y:S02]  /*0a30*/  LDCU.64 UR8, c[0x0][0x388] ;  /* 0x00007100ff0877ac */ /* 0x000e240008000a00 */
[----:B0-----:R-:W-:-:S04]  /*0a40*/  IMAD R43, R43, 0x8, R86 ;  /* 0x000000082b2b7824 */ /* 0x001fc800078e0256 */
[----:B------:R-:W-:Y:S01]  /*0a50*/  IMAD.SHL.U32 R44, R43, 0x8, RZ ;  /* 0x000000082b2c7824 */ /* 0x000fe200078e00ff */
[----:B--2---:R-:W-:-:S04]  /*0a60*/  LEA R47, R42, R45, 0x18 ;  /* 0x0000002d2a2f7211 */ /* 0x004fc800078ec0ff */
[----:B-1----:R-:W-:Y:S01]  /*0a70*/  ISETP.GE.AND P6, PT, R44, UR4, PT ;  /* 0x000000042c007c0c */ /* 0x002fe2000bfc6270 */
[----:B---34-:R-:W-:-:S12]  /*0a80*/  UMOV UR4, URZ ;  /* 0x000000ff00047c82 */ /* 0x018fd80008000000 */
.L_x_8:
[----:B------:R-:W-:Y:S01]  /*0a90*/  LEA R46, R46, UR4, 0x3 ;  /* 0x000000042e2e7c11 */ /* 0x000fe2000f8e18ff */
[----:B-1----:R-:W0:Y:S04]  /*0aa0*/  S2R R49, SR_CTAID.X ;  /* 0x0000000000317919 */ /* 0x002e280000002500 */
[----:B------:R-:W-:Y:S02]  /*0ab0*/  IMAD R47, R46, 0x104, R47 ;  /* 0x000001042e2f7824 */ /* 0x000fe400078e022f */
[----:B------:R-:W-:Y:S02]  /*0ac0*/  IMAD R81, R75, 0x40, R46 ;  /* 0x000000404b517824 */ /* 0x000fe400078e022e */
[----:B------:R-:W-:Y:S02]  /*0ad0*/  IMAD R50, R86, 0x20, R47 ;  /* 0x0000002056327824 */ /* 0x000fe400078e022f */
[----:B------:R-:W1:Y:S01]  /*0ae0*/  S2R R86, SR_TID.X ;  /* 0x0000000000567919 */ /* 0x000e620000002100 */
[C---:B------:R-:W-:Y:S01]  /*0af0*/  ISETP.GE.OR P1, PT, R81.reuse, UR5, P6 ;  /* 0x0000000551007c0c */ /* 0x040fe2000b726670 */
[----:B------:R-:W-:-:S12]  /*0b00*/  IMAD R51, R81, UR10, RZ ;  /* 0x0000000a51337c24 */ /* 0x000fd8000f8e02ff */
[----:B------:R-:W2:Y:S01]  /*0b10*/  @!P1 LDC.64 R42, c[0x0][0x388] ;  /* 0x0000e200ff2a9b82 */ /* 0x000ea20000000a00 */
[----:B------:R-:W-:Y:S02]  /*0b20*/  @!P1 IMAD R45, R81, UR10, R44 ;  /* 0x0000000a512d9c24 */ /* 0x000fe4000f8e022c */
[----:B0-----:R-:W-:Y:S02]  /*0b30*/  IMAD.SHL.U32 R48, R49, 0x40, RZ ;  /* 0x0000004031307824 */ /* 0x001fe400078e00ff */
[----:B-1----:R-:W-:-:S05]  /*0b40*/  IMAD.SHL.U32 R47, R86, 0x8, RZ ;  /* 0x00000008562f7824 */ /* 0x002fca00078e00ff */
[----:B------:R-:W-:Y:S01]  /*0b50*/  IADD3 R78, PT, PT, R47, 0x1, R48 ;  /* 0x000000012f4e7810 */ /* 0x000fe20007ffe030 */
[----:B--2---:R-:W-:Y:S01]  /*0b60*/  @!P1 IMAD.WIDE R44, R45, 0x4, R42 ;  /* 0x000000042d2c9825 */ /* 0x004fe200078e022a */
[--C-:B------:R-:W-:Y:S02]  /*0b70*/  IADD3 R43, P2, P3, R51, R47, R48.reuse ;  /* 0x0000002f332b7210 */ /* 0x100fe40007b5e030 */
[----:B------:R-:W-:Y:S02]  /*0b80*/  ISETP.GE.AND P0, PT, R78, UR10, PT ;  /* 0x0000000a4e007c0c */ /* 0x000fe4000bf06270 */
[--C-:B------:R-:W-:Y:S01]  /*0b90*/  IADD3 R47, PT, PT, R47, 0x2, R48.reuse ;  /* 0x000000022f2f7810 */ /* 0x100fe20007ffe030 */
[----:B------:R0:W2:Y:S01]  /*0ba0*/  @!P1 LDG.E R79, desc[UR6][R44.64] ;  /* 0x000000062c4f9981 */ /* 0x0000a2000c1e1900 */
[----:B------:R-:W-:Y:S02]  /*0bb0*/  SHF.R.S32.HI R48, RZ, 0x1f, R48 ;  /* 0x0000001fff307819 */ /* 0x000fe40000011430 */
[----:B------:R-:W-:-:S02]  /*0bc0*/  SHF.R.S32.HI R51, RZ, 0x1f, R51 ;  /* 0x0000001fff337819 */ /* 0x000fc40000011433 */
[----:B------:R-:W-:Y:S02]  /*0bd0*/  ISETP.LT.AND P0, PT, R81, UR5, !P0 ;  /* 0x0000000551007c0c */ /* 0x000fe4000c701270 */
[----:B------:R-:W-:Y:S01]  /*0be0*/  IADD3.X R48, PT, PT, R51, RZ, R48, P2, P3 ;  /* 0x000000ff33307210 */ /* 0x000fe200017e6430 */
[----:B------:R-:W-:Y:S01]  /*0bf0*/  IMAD R51, R75, 0x40, R46 ;  /* 0x000000404b337824 */ /* 0x000fe200078e022e */
[----:B------:R-:W-:Y:S02]  /*0c00*/  ISETP.GE.AND P3, PT, R47, UR10, PT ;  /* 0x0000000a2f007c0c */ /* 0x000fe4000bf66270 */
[----:B------:R-:W-:Y:S02]  /*0c10*/  LEA R42, P2, R43, UR8, 0x2 ;  /* 0x000000082b2a7c11 */ /* 0x000fe4000f8410ff */
[----:B------:R-:W-:Y:S02]  /*0c20*/  ISETP.LT.AND P3, PT, R51, UR5, !P3 ;  /* 0x0000000533007c0c */ /* 0x000fe4000df61270 */
[----:B------:R-:W-:-:S05]  /*0c30*/  LEA.HI.X R43, R43, UR9, R48, 0x2, P2 ;  /* 0x000000092b2b7c11 */ /* 0x000fca00090f1430 */
[----:B------:R-:W3:Y:S06]  /*0c40*/  @P0 LDG.E R80, desc[UR6][R42.64+0x4] ;  /* 0x000004062a500981 */ /* 0x000eec000c1e1900 */
[----:B------:R-:W4:Y:S01]  /*0c50*/  @P3 LDG.E R78, desc[UR6][R42.64+0x8] ;  /* 0x000008062a4e3981 */ /* 0x000f22000c1e1900 */
[----:B------:R-:W1:Y:S01]  /*0c60*/  S2UR UR12, SR_CgaCtaId ;  /* 0x00000000000c79c3 */ /* 0x000e620000008800 */
[----:B------:R-:W-:Y:S02]  /*0c70*/  UMOV UR11, 0x400 ;  /* 0x00000400000b7882 */ /* 0x000fe40000000000 */
[----:B0-----:R-:W-:-:S04]  /*0c80*/  @!P0 IMAD.U32 R45, RZ, RZ, UR11 ;  /* 0x0000000bff2d8e24 */ /* 0x001fc8000f8e00ff */
[----:B------:R-:W-:Y:S02]  /*0c90*/  @!P0 VIADD R47, R45, 0x4100 ;  /* 0x000041002d2f8836 */ /* 0x000fe40000000000 */
[----:B------:R-:W-:-:S04]  /*0ca0*/  @P0 IMAD.U32 R45, RZ, RZ, UR11 ;  /* 0x0000000bff2d0e24 */ /* 0x000fc8000f8e00ff */
[----:B------:R-:W-:Y:S02]  /*0cb0*/  @P0 VIADD R81, R45, 0x4100 ;  /* 0x000041002d510836 */ /* 0x000fe40000000000 */
[----:B------:R-:W-:Y:S02]  /*0cc0*/  IMAD R82, R49, 0x8, R86 ;  /* 0x0000000831527824 */ /* 0x000fe400078e0256 */
[----:B-1----:R-:W-:-:S05]  /*0cd0*/  @!P0 IMAD.U32 R48, RZ, RZ, UR12 ;  /* 0x0000000cff308e24 */ /* 0x002fca000f8e00ff */
[----:B------:R-:W-:Y:S01]  /*0ce0*/  @!P0 LEA R47, R48, R47, 0x18 ;  /* 0x0000002f302f8211 */ /* 0x000fe200078ec0ff */
[----:B------:R-:W-:-:S04]  /*0cf0*/  @P0 IMAD.U32 R48, RZ, RZ, UR12 ;  /* 0x0000000cff300e24 */ /* 0x000fc8000f8e00ff */
[----:B------:R-:W-:Y:S01]  /*0d00*/  @!P0 IMAD R49, R46, 0x104, R47 ;  /* 0x000001042e318824 */ /* 0x000fe200078e022f */
[----:B------:R-:W-:-:S03]  /*0d10*/  @P0 LEA R47, R48, R81, 0x18 ;  /* 0x00000051302f0211 */ /* 0x000fc600078ec0ff */
[----:B------:R-:W-:Y:S02]  /*0d20*/  @!P0 IMAD R49, R86, 0x20, R49 ;  /* 0x0000002056318824 */ /* 0x000fe400078e0231 */
[C-C-:B------:R-:W-:Y:S02]  /*0d30*/  @P0 IMAD R85, R46.reuse, 0x104, R47.reuse ;  /* 0x000001042e550824 */ /* 0x140fe400078e022f */
[----:B------:R-:W-:Y:S02]  /*0d40*/  @!P3 IMAD R81, R46, 0x104, R47 ;  /* 0x000001042e51b824 */ /* 0x000fe400078e022f */
[----:B------:R-:W-:Y:S02]  /*0d50*/  IMAD.SHL.U32 R44, R82, 0x8, RZ ;  /* 0x00000008522c7824 */ /* 0x000fe400078e00ff */
[----:B------:R-:W-:Y:S02]  /*0d60*/  @!P3 IMAD R81, R86, 0x20, R81 ;  /* 0x000000205651b824 */ /* 0x000fe400078e0251 */
[----:B------:R-:W-:Y:S01]  /*0d70*/  VIADD R83, R44, 0x4 ;  /* 0x000000042c537836 */ /* 0x000fe20000000000 */
[----:B------:R-:W-:-:S04]  /*0d80*/  LEA R82, R82, 0x3, 0x3 ;  /* 0x0000000352527811 */ /* 0x000fc800078e18ff */
[----:B------:R-:W-:Y:S02]  /*0d90*/  ISETP.GE.AND P4, PT, R83, UR10, PT ;  /* 0x0000000a53007c0c */ /* 0x000fe4000bf86270 */
[----:B------:R-:W-:-:S04]  /*0da0*/  ISETP.GE.AND P2, PT, R82, UR10, PT ;  /* 0x0000000a52007c0c */ /* 0x000fc8000bf46270 */
[----:B------:R-:W-:Y:S01]  /*0db0*/  ISETP.LT.AND P2, PT, R51, UR5, !P2 ;  /* 0x0000000533007c0c */ /* 0x000fe2000d741270 */
[----:B--2---:R0:W-:Y:S04]  /*0dc0*/  @!P1 STS [R50], R79 ;  /* 0x0000004f32009388 */ /* 0x0041e80000000800 */
[----:B------:R1:W-:Y:S04]  /*0dd0*/  @P1 STS [R50], RZ ;  /* 0x000000ff32001388 */ /* 0x0003e80000000800 */
[----:B------:R-:W-:Y:S01]  /*0de0*/  @!P0 STS [R49+0x4], RZ ;  /* 0x000004ff31008388 */ /* 0x000fe20000000800 */
[----:B0-----:R-:W-:-:S02]  /*0df0*/  @P3 IMAD R79, R46, 0x104, R47 ;  /* 0x000001042e4f3824 */ /* 0x001fc400078e022f */
[----:B------:R-:W-:Y:S02]  /*0e00*/  VIADD R46, R44, 0x5 ;  /* 0x000000052c2e7836 */ /* 0x000fe40000000000 */
[----:B------:R-:W-:-:S03]  /*0e10*/  @P0 IMAD R49, R86, 0x20, R85 ;  /* 0x0000002056310824 */ /* 0x000fc600078e0255 */
[----:B------:R-:W-:Y:S01]  /*0e20*/  ISETP.GE.AND P5, PT, R46, UR10, PT ;  /* 0x0000000a2e007c0c */ /* 0x000fe2000bfa6270 */
[C---:B-1----:R-:W-:Y:S01]  /*0e30*/  VIADD R50, R44.reuse, 0x6 ;  /* 0x000000062c327836 */ /* 0x042fe20000000000 */
[----:B---3--:R0:W-:Y:S01]  /*0e40*/  @P0 STS [R49+0x4], R80 ;  /* 0x0000045031000388 */ /* 0x0081e20000000800 */
[----:B------:R-:W-:-:S03]  /*0e50*/  VIADD R46, R44, 0x7 ;  /* 0x000000072c2e7836 */ /* 0x000fc60000000000 */
[----:B------:R-:W-:Y:S01]  /*0e60*/  @!P3 STS [R81+0x8], RZ ;  /* 0x000008ff5100b388 */ /* 0x000fe20000000800 */
[----:B------:R-:W-:Y:S01]  /*0e70*/  ISETP.GE.AND P1, PT, R50, UR10, PT ;  /* 0x0000000a32007c0c */ /* 0x000fe2000bf26270 */
[----:B------:R-:W-:-:S05]  /*0e80*/  @P3 IMAD R81, R86, 0x20, R79 ;  /* 0x0000002056513824 */ /* 0x000fca00078e024f */
[----:B----4-:R-:W-:Y:S01]  /*0e90*/  @P3 STS [R81+0x8], R78 ;  /* 0x0000084e51003388 */ /* 0x010fe20000000800 */
[C---:B------:R-:W-:Y:S02]  /*0ea0*/  ISETP.LT.AND P3, PT, R51.reuse, UR5, !P4 ;  /* 0x0000000533007c0c */ /* 0x040fe4000e761270 */
[----:B------:R-:W-:Y:S02]  /*0eb0*/  ISETP.GE.AND P4, PT, R46, UR10, PT ;  /* 0x0000000a2e007c0c */ /* 0x000fe4000bf86270 */
[C---:B------:R-:W-:Y:S01]  /*0ec0*/  ISETP.LT.AND P5, PT, R51.reuse, UR5, !P5 ;  /* 0x0000000533007c0c */ /* 0x040fe2000efa1270 */
[----:B------:R-:W2:Y:S01]  /*0ed0*/  @P2 LDG.E R46, desc[UR6][R42.64+0xc] ;  /* 0x00000c062a2e2981 */ /* 0x000ea2000c1e1900 */
[C---:B------:R-:W-:Y:S02]  /*0ee0*/  ISETP.LT.AND P1, PT, R51.reuse, UR5, !P1 ;  /* 0x0000000533007c0c */ /* 0x040fe4000cf21270 */
[----:B------:R-:W-:-:S05]  /*0ef0*/  ISETP.LT.AND P4, PT, R51, UR5, !P4 ;  /* 0x0000000533007c0c */ /* 0x000fca000e781270 */
[----:B------:R-:W3:Y:S04]  /*0f00*/  @P3 LDG.E R50, desc[UR6][R42.64+0x10] ;  /* 0x000010062a323981 */ /* 0x000ee8000c1e1900 */
[----:B0-----:R-:W4:Y:S04]  /*0f10*/  @P5 LDG.E R80, desc[UR6][R42.64+0x14] ;  /* 0x000014062a505981 */ /* 0x001f28000c1e1900 */
[----:B------:R-:W5:Y:S04]  /*0f20*/  @P1 LDG.E R82, desc[UR6][R42.64+0x18] ;  /* 0x000018062a521981 */ /* 0x000f68000c1e1900 */
[----:B------:R-:W5:Y:S01]  /*0f30*/  @P4 LDG.E R84, desc[UR6][R42.64+0x1c] ;  /* 0x00001c062a544981 */ /* 0x000f62000c1e1900 */
[----:B------:R-:W0:Y:S03]  /*0f40*/  S2R R51, SR_TID.Y ;  /* 0x0000000000337919 */ /* 0x000e260000002200 */
[----:B------:R-:W-:Y:S04]  /*0f50*/  @!P2 STS [R81+0xc], RZ ;  /* 0x00000cff5100a388 */ /* 0x000fe80000000800 */
[----:B------:R-:W-:Y:S04]  /*0f60*/  @!P3 STS [R81+0x10], RZ ;  /* 0x000010ff5100b388 */ /* 0x000fe80000000800 */
[----:B------:R-:W-:Y:S04]  /*0f70*/  @!P5 STS [R81+0x14], RZ ;  /* 0x000014ff5100d388 */ /* 0x000fe80000000800 */
[----:B------:R-:W-:Y:S04]  /*0f80*/  @!P1 STS [R81+0x18], RZ ;  /* 0x000018ff51009388 */ /* 0x000fe80000000800 */
[----:B------:R-:W-:Y:S01]  /*0f90*/  @!P4 STS [R81+0x1c], RZ ;  /* 0x00001cff5100c388 */ /* 0x000fe20000000800 */
[----:B------:R-:W-:-:S04]  /*0fa0*/  UIADD3 UR4, UPT, UPT, UR4, 0x1, URZ ;  /* 0x0000000104047890 */ /* 0x000fc8000fffe0ff */
[----:B------:R-:W-:Y:S01]  /*0fb0*/  UISETP.NE.AND UP0, UPT, UR4, 0x8, UPT ;  /* 0x000000080400788c */ /* 0x000fe2000bf05270 */
[----:B--2---:R0:W-:Y:S04]  /*0fc0*/  @P2 STS [R81+0xc], R46 ;  /* 0x00000c2e51002388 */ /* 0x0041e80000000800 */
[----:B---3--:R1:W-:Y:S04]  /*0fd0*/  @P3 STS [R81+0x10], R50 ;  /* 0x0000103251003388 */ /* 0x0083e80000000800 */
[----:B----4-:R1:W-:Y:S04]  /*0fe0*/  @P5 STS [R81+0x14], R80 ;  /* 0x0000145051005388 */ /* 0x0103e80000000800 */
[----:B-----5:R1:W-:Y:S04]  /*0ff0*/  @P1 STS [R81+0x18], R82 ;  /* 0x0000185251001388 */ /* 0x0203e80000000800 */
[----:B------:R1:W-:Y:S01]  /*1000*/  @P4 STS [R49+0x1c], R84 ;  /* 0x00001c5431004388 */ /* 0x0003e20000000800 */
[----:B0-----:R-:W-:-:S02]  /*1010*/  @!P0 IMAD.MOV.U32 R46, RZ, RZ, R51 ;  /* 0x000000ffff2e8224 */ /* 0x001fc400078e0033 */
[----:B------:R-:W-:Y:S01]  /*1020*/  @P0 IMAD.MOV.U32 R46, RZ, RZ, R51 ;  /* 0x000000ffff2e0224 */ /* 0x000fe200078e0033 */
[----:B------:R-:W-:Y:S06]  /*1030*/  BRA.U UP0, `(.L_x_8) ;  /* 0xfffffff900947547 */ /* 0x000fec000b83ffff */
[----:B------:R-:W-:Y:S01]  /*1040*/  BAR.SYNC.DEFER_BLOCKING 0x0 ;  /* 0x0000000000007b1d */ /* 0x000fe20000010000 */
[----:B------:R-:W-:Y:S01]  /*1050*/  LEA R87, R48, R45, 0x18 ;  /* 0x0000002d30577211 */ /* 0x000fe200078ec0ff */
[----:B------:R-:W-:-:S07]  /*1060*/  IMAD.MOV.U32 R42, RZ, RZ, RZ ;  /* 0x000000ffff2a7224 */ /* 0x000fce00078e00ff */
.L_x_9:
[C---:B------:R-:W-:Y:S02]  /*1070*/  IMAD R43, R42.reuse, 0x4, R87 ;  /* 0x000000042a2b7824 */ /* 0x040fe400078e0257 */
[----:B------:R-:W-:Y:S02]  /*1080*/  IMAD R45, R42, 0x104, R47 ;  /* 0x000001042a2d7824 */ /* 0x000fe400078e022f */
[----:B------:R-:W-:Y:S02]  /*1090*/  IMAD R43, R46, 0x820, R43 ;  /* 0x000008202e2b7824 */ /* 0x000fe400078e022b */
[----:B-1----:R-:W-:Y:S02]  /*10a0*/  IMAD R80, R86, 0x20, R45 ;  /* 0x0000002056507824 */ /* 0x002fe400078e022d */
[----:B------:R-:W-:Y:S01]  /*10b0*/  VIADD R42, R42, 0x1 ;  /* 0x000000012a2a7836 */ /* 0x000fe20000000000 */
[----:B------:R-:W-:Y:S04]  /*10c0*/  LDS R44, [R43] ;  /* 0x000000002b2c7984 */ /* 0x000fe80000000800 */
[----:B------:R-:W-:Y:S01]  /*10d0*/  LDS R45, [R43+0x104] ;  /* 0x000104002b2d7984 */ /* 0x000fe20000000800 */
[----:B------:R-:W-:-:S03]  /*10e0*/  ISETP.NE.AND P0, PT, R42, 0x40, PT ;  /* 0x000000402a00780c */ /* 0x000fc60003f05270 */
[----:B------:R-:W-:Y:S04]  /*10f0*/  LDS R48, [R43+0x208] ;  /* 0x000208002b307984 */ /* 0x000fe80000000800 */
[----:B------:R-:W-:Y:S04]  /*1100*/  LDS R49, [R43+0x30c] ;  /* 0x00030c002b317984 */ /* 0x000fe80000000800 */
[----:B------:R-:W-:Y:S04]  /*1110*/  LDS R50, [R43+0x410] ;  /* 0x000410002b327984 */ /* 0x000fe80000000800 */
[----:B------:R-:W-:Y:S04]  /*1120*/  LDS R51, [R43+0x514] ;  /* 0x000514002b337984 */ /* 0x000fe80000000800 */
[----:B------:R-:W-:Y:S04]  /*1130*/  LDS R78, [R43+0x618] ;  /* 0x000618002b4e7984 */ /* 0x000fe80000000800 */
[----:B------:R-:W-:Y:S04]  /*1140*/  LDS R79, [R43+0x71c] ;  /* 0x00071c002b4f7984 */ /* 0x000fe80000000800 */
[----:B------:R-:W0:Y:S04]  /*1150*/  LDS R82, [R80+0x4] ;  /* 0x0000040050527984 */ /* 0x000e280000000800 */
[----:B------:R-:W1:Y:S04]  /*1160*/  LDS R81, [R80] ;  /* 0x0000000050517984 */ /* 0x000e680000000800 */
[----:B------:R-:W2:Y:S04]  /*1170*/  LDS R83, [R80+0x8] ;  /* 0x0000080050537984 */ /* 0x000ea80000000800 */
[----:B------:R-:W3:Y:S04]  /*1180*/  LDS R84, [R80+0xc] ;  /* 0x00000c0050547984 */ /* 0x000ee80000000800 */
[----:B------:R-:W4:Y:S04]  /*1190*/  LDS R85, [R80+0x10] ;  /* 0x0000100050557984 */ /* 0x000f280000000800 */
[----:B------:R-:W5:Y:S04]  /*11a0*/  LDS R88, [R80+0x14] ;  /* 0x0000140050587984 */ /* 0x000f680000000800 */
[----:B------:R-:W5:Y:S01]  /*11b0*/  LDS R43, [R80+0x18] ;  /* 0x00001800502b7984 */ /* 0x000f620000000800 */
[-C--:B0-----:R-:W-:Y:S01]  /*11c0*/  FFMA R57, R44, R82.reuse, R57 ;  /* 0x000000522c397223 */ /* 0x081fe20000000039 */
[-C--:B------:R-:W-:Y:S01]  /*11d0*/  FFMA R39, R45, R82.reuse, R39 ;  /* 0x000000522d277223 */ /* 0x080fe20000000027 */
[-C--:B------:R-:W-:Y:S01]  /*11e0*/  FFMA R31, R48, R82.reuse, R31 ;  /* 0x00000052301f7223 */ /* 0x080fe2000000001f */
[-C--:B------:R-:W-:Y:S01]  /*11f0*/  FFMA R23, R49, R82.reuse, R23 ;  /* 0x0000005231177223 */ /* 0x080fe20000000017 */
[-C--:B------:R-:W-:Y:S01]  /*1200*/  FFMA R15, R50, R82.reuse, R15 ;  /* 0x00000052320f7223 */ /* 0x080fe2000000000f */
[-C--:B------:R-:W-:Y:S01]  /*1210*/  FFMA R7, R51, R82.reuse, R7 ;  /* 0x0000005233077223 */ /* 0x080fe20000000007 */
[-C--:B------:R-:W-:Y:S01]  /*1220*/  FFMA R60, R78, R82.reuse, R60 ;  /* 0x000000524e3c7223 */ /* 0x080fe2000000003c */
[----:B------:R-:W-:Y:S01]  /*1230*/  FFMA R68, R79, R82, R68 ;  /* 0x000000524f447223 */ /* 0x000fe20000000044 */
[-C--:B-1----:R-:W-:Y:S01]  /*1240*/  FFMA R58, R44, R81.reuse, R58 ;  /* 0x000000512c3a7223 */ /* 0x082fe2000000003a */
[----:B------:R-:W0:Y:S01]  /*1250*/  LDS R82, [R80+0x1c] ;  /* 0x00001c0050527984 */ /* 0x000e220000000800 */
[-C--:B------:R-:W-:Y:S01]  /*1260*/  FFMA R40, R45, R81.reuse, R40 ;  /* 0x000000512d287223 */ /* 0x080fe20000000028 */
[-C--:B------:R-:W-:Y:S01]  /*1270*/  FFMA R32, R48, R81.reuse, R32 ;  /* 0x0000005130207223 */ /* 0x080fe20000000020 */
[-C--:B------:R-:W-:Y:S01]  /*1280*/  FFMA R24, R49, R81.reuse, R24 ;  /* 0x0000005131187223 */ /* 0x080fe20000000018 */
[-C--:B------:R-:W-:Y:S01]  /*1290*/  FFMA R16, R50, R81.reuse, R16 ;  /* 0x0000005132107223 */ /* 0x080fe20000000010 */
[-C--:B------:R-:W-:Y:S01]  /*12a0*/  FFMA R8, R51, R81.reuse, R8 ;  /* 0x0000005133087223 */ /* 0x080fe20000000008 */
[-C--:B------:R-:W-:Y:S01]  /*12b0*/  FFMA R59, R78, R81.reuse, R59 ;  /* 0x000000514e3b7223 */ /* 0x080fe2000000003b */
[----:B------:R-:W-:Y:S01]  /*12c0*/  FFMA R67, R79, R81, R67 ;  /* 0x000000514f437223 */ /* 0x000fe20000000043 */
[-C--:B--2---:R-:W-:Y:S01]  /*12d0*/  FFMA R56, R44, R83.reuse, R56 ;  /* 0x000000532c387223 */ /* 0x084fe20000000038 */
[-C--:B------:R-:W-:Y:S01]  /*12e0*/  FFMA R38, R45, R83.reuse, R38 ;  /* 0x000000532d267223 */ /* 0x080fe20000000026 */
[-C--:B------:R-:W-:Y:S01]  /*12f0*/  FFMA R30, R48, R83.reuse, R30 ;  /* 0x00000053301e7223 */ /* 0x080fe2000000001e */
[-C--:B------:R-:W-:Y:S01]  /*1300*/  FFMA R22, R49, R83.reuse, R22 ;  /* 0x0000005331167223 */ /* 0x080fe20000000016 */
[-C--:B------:R-:W-:Y:S01]  /*1310*/  FFMA R14, R50, R83.reuse, R14 ;  /* 0x00000053320e7223 */ /* 0x080fe2000000000e */
[-C--:B------:R-:W-:Y:S01]  /*1320*/  FFMA R6, R51, R83.reuse, R6 ;  /* 0x0000005333067223 */ /* 0x080fe20000000006 */
[-C--:B------:R-:W-:Y:S01]  /*1330*/  FFMA R61, R78, R83.reuse, R61 ;  /* 0x000000534e3d7223 */ /* 0x080fe2000000003d */
[----:B------:R-:W-:Y:S01]  /*1340*/  FFMA R69, R79, R83, R69 ;  /* 0x000000534f457223 */ /* 0x000fe20000000045 */
[-C--:B---3--:R-:W-:Y:S01]  /*1350*/  FFMA R55, R44, R84.reuse, R55 ;  /* 0x000000542c377223 */ /* 0x088fe20000000037 */
[-C--:B------:R-:W-:Y:S01]  /*1360*/  FFMA R37, R45, R84.reuse, R37 ;  /* 0x000000542d257223 */ /* 0x080fe20000000025 */
[-C--:B------:R-:W-:Y:S01]  /*1370*/  FFMA R29, R48, R84.reuse, R29 ;  /* 0x00000054301d7223 */ /* 0x080fe2000000001d */
[-C--:B------:R-:W-:Y:S01]  /*1380*/  FFMA R21, R49, R84.reuse, R21 ;  /* 0x0000005431157223 */ /* 0x080fe20000000015 */
[-C--:B------:R-:W-:Y:S01]  /*1390*/  FFMA R13, R50, R84.reuse, R13 ;  /* 0x00000054320d7223 */ /* 0x080fe2000000000d */
[-C--:B------:R-:W-:Y:S01]  /*13a0*/  FFMA R5, R51, R84.reuse, R5 ;  /* 0x0000005433057223 */ /* 0x080fe20000000005 */
[-C--:B------:R-:W-:Y:S01]  /*13b0*/  FFMA R62, R78, R84.reuse, R62 ;  /* 0x000000544e3e7223 */ /* 0x080fe2000000003e */
[----:B------:R-:W-:Y:S01]  /*13c0*/  FFMA R70, R79, R84, R70 ;  /* 0x000000544f467223 */ /* 0x000fe20000000046 */
[-C--:B----4-:R-:W-:Y:S01]  /*13d0*/  FFMA R54, R44, R85.reuse, R54 ;  /* 0x000000552c367223 */ /* 0x090fe20000000036 */
[-C--:B------:R-:W-:Y:S01]  /*13e0*/  FFMA R36, R45, R85.reuse, R36 ;  /* 0x000000552d247223 */ /* 0x080fe20000000024 */
[-C--:B------:R-:W-:Y:S01]  /*13f0*/  FFMA R28, R48, R85.reuse, R28 ;  /* 0x00000055301c7223 */ /* 0x080fe2000000001c */
[-C--:B------:R-:W-:Y:S01]  /*1400*/  FFMA R20, R49, R85.reuse, R20 ;  /* 0x0000005531147223 */ /* 0x080fe20000000014 */
[-C--:B------:R-:W-:Y:S01]  /*1410*/  FFMA R12, R50, R85.reuse, R12 ;  /* 0x00000055320c7223 */ /* 0x080fe2000000000c */
[-C--:B------:R-:W-:Y:S01]  /*1420*/  FFMA R4, R51, R85.reuse, R4 ;  /* 0x0000005533047223 */ /* 0x080fe20000000004 */
[-C--:B------:R-:W-:Y:S01]  /*1430*/  FFMA R63, R78, R85.reuse, R63 ;  /* 0x000000554e3f7223 */ /* 0x080fe2000000003f */
[----:B------:R-:W-:Y:S01]  /*1440*/  FFMA R71, R79, R85, R71 ;  /* 0x000000554f477223 */ /* 0x000fe20000000047 */
[-C--:B-----5:R-:W-:Y:S01]  /*1450*/  FFMA R53, R44, R88.reuse, R53 ;  /* 0x000000582c357223 */ /* 0x0a0fe20000000035 */
[-C--:B------:R-:W-:Y:S01]  /*1460*/  FFMA R35, R45, R88.reuse, R35 ;  /* 0x000000582d237223 */ /* 0x080fe20000000023 */
[-C--:B------:R-:W-:Y:S01]  /*1470*/  FFMA R27, R48, R88.reuse, R27 ;  /* 0x00000058301b7223 */ /* 0x080fe2000000001b */
[-C--:B------:R-:W-:Y:S01]  /*1480*/  FFMA R19, R49, R88.reuse, R19 ;  /* 0x0000005831137223 */ /* 0x080fe20000000013 */
[-C--:B------:R-:W-:Y:S01]  /*1490*/  FFMA R11, R50, R88.reuse, R11 ;  /* 0x00000058320b7223 */ /* 0x080fe2000000000b */
[-C--:B------:R-:W-:Y:S01]  /*14a0*/  FFMA R3, R51, R88.reuse, R3 ;  /* 0x0000005833037223 */ /* 0x080fe20000000003 */
[-C--:B------:R-:W-:Y:S01]  /*14b0*/  FFMA R64, R78, R88.reuse, R64 ;  /* 0x000000584e407223 */ /* 0x080fe20000000040 */
[----:B------:R-:W-:Y:S01]  /*14c0*/  FFMA R72, R79, R88, R72 ;  /* 0x000000584f487223 */ /* 0x000fe20000000048 */
[-C--:B------:R-:W-:Y:S01]  /*14d0*/  FFMA R52, R44, R43.reuse, R52 ;  /* 0x0000002b2c347223 */ /* 0x080fe20000000034 */
[-C--:B------:R-:W-:Y:S01]  /*14e0*/  FFMA R34, R45, R43.reuse, R34 ;  /* 0x0000002b2d227223 */ /* 0x080fe20000000022 */
[-C--:B------:R-:W-:Y:S01]  /*14f0*/  FFMA R26, R48, R43.reuse, R26 ;  /* 0x0000002b301a7223 */ /* 0x080fe2000000001a */
[-C--:B------:R-:W-:Y:S01]  /*1500*/  FFMA R18, R49, R43.reuse, R18 ;  /* 0x0000002b31127223 */ /* 0x080fe20000000012 */
[-C--:B------:R-:W-:Y:S01]  /*1510*/  FFMA R10, R50, R43.reuse, R10 ;  /* 0x0000002b320a7223 */ /* 0x080fe2000000000a */
[-C--:B------:R-:W-:Y:S01]  /*1520*/  FFMA R2, R51, R43.reuse, R2 ;  /* 0x0000002b33027223 */ /* 0x080fe20000000002 */
[-C--:B------:R-:W-:Y:S01]  /*1530*/  FFMA R65, R78, R43.reuse, R65 ;  /* 0x0000002b4e417223 */ /* 0x080fe20000000041 */
[----:B------:R-:W-:Y:S01]  /*1540*/  FFMA R73, R79, R43, R73 ;  /* 0x0000002b4f497223 */ /* 0x000fe20000000049 */
        /* <DEDUP_REMOVED lines=8> */
[----:B------:R-:W-:Y:S06]  /*15d0*/  @P0 BRA `(.L_x_9) ;  /* 0xfffffff800a40947 */ /* 0x000fec000383ffff */
[----:B------:R-:W-:Y:S01]  /*15e0*/  UIADD3 UR4, UPT, UPT, UR5, 0x3f, URZ ;  /* 0x0000003f05047890 */ /* 0x000fe2000fffe0ff */
[----:B------:R-:W-:Y:S01]  /*15f0*/  VIADD R75, R75, 0x1 ;  /* 0x000000014b4b7836 */ /* 0x000fe20000000000 */
[----:B------:R-:W-:Y:S02]  /*1600*/  BAR.SYNC.DEFER_BLOCKING 0x0 ;  /* 0x0000000000007b1d */ /* 0x000fe40000010000 */
[----:B------:R-:W-:-:S06]  /*1610*/  USHF.R.U32.HI UR4, URZ, 0x6, UR4 ;  /* 0x00000006ff047899 */ /* 0x000fcc0008011604 */
[----:B------:R-:W-:-:S13]  /*1620*/  ISETP.NE.AND P0, PT, R75, UR4, PT ;  /* 0x000000044b007c0c */ /* 0x000fda000bf05270 */
[----:B------:R-:W-:Y:S05]  /*1630*/  @P0 BRA `(.L_x_10) ;  /* 0xffffffec00380947 */ /* 0x000fea000383ffff */
.L_x_6:
[----:B------:R-:W1:Y:S01]  /*1640*/  S2R R43, SR_TID.X ;  /* 0x00000000002b7919 */ /* 0x000e620000002100 */
[----:B------:R-:W2:Y:S01]  /*1650*/  LDCU UR8, c[0x0][0x3a0] ;  /* 0x00007400ff0877ac */ /* 0x000ea20008000800 */
[----:B------:R-:W1:Y:S01]  /*1660*/  S2R R44, SR_CTAID.X ;  /* 0x00000000002c7919 */ /* 0x000e620000002500 */
[----:B------:R-:W3:Y:S01]  /*1670*/  LDCU UR9, c[0x0][0x398] ;  /* 0x00007300ff0977ac */ /* 0x000ee20008000800 */
[----:B------:R-:W4:Y:S01]  /*1680*/  S2R R79, SR_CTAID.Y ;  /* 0x00000000004f7919 */ /* 0x000f220000002600 */
[----:B------:R-:W5:Y:S01]  /*1690*/  LDCU.64 UR4, c[0x0][0x390] ;  /* 0x00007200ff0477ac */ /* 0x000f620008000a00 */
[----:B------:R-:W4:Y:S01]  /*16a0*/  S2R R42, SR_TID.Y ;  /* 0x00000000002a7919 */ /* 0x000f220000002200 */
[----:B-1----:R-:W-:-:S04]  /*16b0*/  IMAD R43, R44, 0x8, R43 ;  /* 0x000000082c2b7824 */ /* 0x002fc800078e022b */
[----:B------:R-:W-:Y:S02]  /*16c0*/  IMAD.SHL.U32 R75, R43, 0x8, RZ ;  /* 0x000000082b4b7824 */ /* 0x000fe400078e00ff */
[----:B----4-:R-:W-:-:S03]  /*16d0*/  IMAD R79, R79, 0x8, R42 ;  /* 0x000000084f4f7824 */ /* 0x010fc600078e022a */
[C---:B--2---:R-:W-:Y:S01]  /*16e0*/  ISETP.GE.AND P1, PT, R75.reuse, UR8, PT ;  /* 0x000000084b007c0c */ /* 0x044fe2000bf26270 */
[----:B------:R-:W-:Y:S01]  /*16f0*/  VIADD R46, R75, 0x2 ;  /* 0x000000024b2e7836 */ /* 0x000fe20000000000 */
[----:B------:R-:W-:Y:S01]  /*1700*/  SHF.R.S32.HI R77, RZ, 0x1f, R75 ;  /* 0x0000001fff4d7819 */ /* 0x000fe2000001144b */
[----:B------:R-:W-:Y:S02]  /*1710*/  IMAD.SHL.U32 R79, R79, 0x8, RZ ;  /* 0x000000084f4f7824 */ /* 0x000fe400078e00ff */
[----:B------:R-:W-:Y:S01]  /*1720*/  VIADD R42, R75, 0x1 ;  /* 0x000000014b2a7836 */ /* 0x000fe20000000000 */
[----:B------:R-:W-:Y:S01]  /*1730*/  ISETP.GE.AND P0, PT, R46, UR8, PT ;  /* 0x000000082e007c0c */ /* 0x000fe2000bf06270 */
[C---:B------:R-:W-:Y:S01]  /*1740*/  IMAD R90, R79.reuse, UR8, RZ ;  /* 0x000000084f5a7c24 */ /* 0x040fe2000f8e02ff */
[----:B---3--:R-:W-:Y:S01]  /*1750*/  ISETP.LT.AND P1, PT, R79, UR9, !P1 ;  /* 0x000000094f007c0c */ /* 0x008fe2000cf21270 */
[----:B------:R-:W-:Y:S01]  /*1760*/  VIADD R47, R75, 0x3 ;  /* 0x000000034b2f7836 */ /* 0x000fe20000000000 */
[----:B------:R-:W-:Y:S01]  /*1770*/  ISETP.GE.AND P3, PT, R42, UR8, PT ;  /* 0x000000082a007c0c */ /* 0x000fe2000bf66270 */
[----:B------:R-:W-:Y:S01]  /*1780*/  VIADD R81, R79, 0x1 ;  /* 0x000000014f517836 */ /* 0x000fe20000000000 */
[----:B------:R-:W-:-:S02]  /*1790*/  IADD3 R46, P2, PT, R75, R90, RZ ;  /* 0x0000005a4b2e7210 */ /* 0x000fc40007f5e0ff */
[----:B------:R-:W-:Y:S02]  /*17a0*/  P2R R78, PR, RZ, 0x8 ;  /* 0x00000008ff4e7803 */ /* 0x000fe40000000000 */
[----:B------:R-:W-:Y:S02]  /*17b0*/  ISETP.GE.OR P3, PT, R79, UR9, P3 ;  /* 0x000000094f007c0c */ /* 0x000fe40009f66670 */
[----:B-----5:R-:W-:Y:S02]  /*17c0*/  LEA R42, P4, R46, UR4, 0x2 ;  /* 0x000000042e2a7c11 */ /* 0x020fe4000f8810ff */
[----:B------:R-:W-:Y:S01]  /*17d0*/  ISETP.GE.AND P5, PT, R47, UR8, PT ;  /* 0x000000082f007c0c */ /* 0x000fe2000bfa6270 */
[----:B------:R-:W1:Y:S01]  /*17e0*/  @P1 LDC.64 R44, c[0x0][0x390] ;  /* 0x0000e400ff2c1b82 */ /* 0x000e620000000a00 */
[C---:B------:R-:W-:Y:S02]  /*17f0*/  @P1 IMAD.IADD R43, R75.reuse, 0x1, R90 ;  /* 0x000000014b2b1824 */ /* 0x040fe400078e025a */
[----:B------:R-:W-:-:S02]  /*1800*/  VIADD R47, R75, 0x5 ;  /* 0x000000054b2f7836 */ /* 0x000fc40000000000 */
[----:B-1----:R-:W-:Y:S01]  /*1810*/  @P1 IMAD.WIDE R44, R43, 0x4, R44 ;  /* 0x000000042b2c1825 */ /* 0x002fe200078e022c */
[C---:B------:R-:W-:Y:S02]  /*1820*/  LEA.HI.X.SX32 R43, R90.reuse, R77, 0x1, P2 ;  /* 0x0000004d5a2b7211 */ /* 0x040fe400010f0eff */
[----:B------:R-:W-:Y:S01]  /*1830*/  ISETP.GE.OR P2, PT, R79, UR9, P0 ;  /* 0x000000094f007c0c */ /* 0x000fe20008746670 */
[----:B------:R-:W-:Y:S01]  /*1840*/  VIADD R90, R90, UR8 ;  /* 0x000000085a5a7c36 */ /* 0x000fe20008000000 */
[----:B0-----:R0:W-:Y:S01]  /*1850*/  @P1 STG.E desc[UR6][R44.64], R58 ;  /* 0x0000003a2c001986 */ /* 0x0011e2000c101906 */
[----:B------:R-:W-:Y:S01]  /*1860*/  LEA.HI.X R43, R46, UR5, R43, 0x2, P4 ;  /* 0x000000052e2b7c11 */ /* 0x000fe2000a0f142b */
[----:B------:R-:W-:Y:S01]  /*1870*/  VIADD R46, R75, 0x4 ;  /* 0x000000044b2e7836 */ /* 0x000fe20000000000 */
[----:B------:R-:W-:Y:S01]  /*1880*/  ISETP.GE.OR P1, PT, R79, UR9, P5 ;  /* 0x000000094f007c0c */ /* 0x000fe2000af26670 */
[----:B------:R-:W-:Y:S02]  /*1890*/  VIADD R88, R90, UR8 ;  /* 0x000000085a587c36 */ /* 0x000fe40008000000 */
[----:B------:R-:W-:Y:S01]  /*18a0*/  @!P3 STG.E desc[UR6][R42.64+0x4], R57 ;  /* 0x000004392a00b986 */ /* 0x000fe2000c101906 */
[----:B------:R-:W-:Y:S01]  /*18b0*/  ISETP.GE.AND P4, PT, R46, UR8, PT ;  /* 0x000000082e007c0c */ /* 0x000fe2000bf86270 */
[----:B------:R-:W-:Y:S01]  /*18c0*/  VIADD R86, R88, UR8 ;  /* 0x0000000858567c36 */ /* 0x000fe20008000000 */
[----:B------:R-:W-:-:S02]  /*18d0*/  ISETP.GE.AND P3, PT, R47, UR8, PT ;  /* 0x000000082f007c0c */ /* 0x000fc4000bf66270 */
[----:B------:R1:W-:Y:S01]  /*18e0*/  @!P2 STG.E desc[UR6][R42.64+0x8], R56 ;  /* 0x000008382a00a986 */ /* 0x0003e2000c101906 */
[----:B------:R-:W-:Y:S01]  /*18f0*/  ISETP.GE.OR P2, PT, R79, UR9, P4 ;  /* 0x000000094f007c0c */ /* 0x000fe2000a746670 */
[----:B0-----:R-:W-:Y:S02]  /*1900*/  VIADD R44, R75, 0x6 ;  /* 0x000000064b2c7836 */ /* 0x001fe40000000000 */
[----:B------:R-:W-:Y:S01]  /*1910*/  VIADD R58, R86, UR8 ;  /* 0x00000008563a7c36 */ /* 0x000fe20008000000 */
[----:B------:R-:W-:Y:S01]  /*1920*/  @!P1 STG.E desc[UR6][R42.64+0xc], R55 ;  /* 0x00000c372a009986 */ /* 0x000fe2000c101906 */
[----:B------:R-:W-:Y:S02]  /*1930*/  ISETP.GE.OR P1, PT, R79, UR9, P3 ;  /* 0x000000094f007c0c */ /* 0x000fe40009f26670 */
[----:B------:R-:W-:-:S04]  /*1940*/  VIADD R80, R58, UR8 ;  /* 0x000000083a507c36 */ /* 0x000fc80008000000 */
[----:B------:R-:W-:Y:S02]  /*1950*/  VIADD R82, R80, UR8 ;  /* 0x0000000850527c36 */ /* 0x000fe40008000000 */
[----:B------:R0:W-:Y:S01]  /*1960*/  @!P2 STG.E desc[UR6][R42.64+0x10], R54 ;  /* 0x000010362a00a986 */ /* 0x0001e2000c101906 */
[----:B------:R-:W-:Y:S01]  /*1970*/  ISETP.GE.AND P2, PT, R44, UR8, PT ;  /* 0x000000082c007c0c */ /* 0x000fe2000bf46270 */
[----:B------:R-:W-:-:S03]  /*1980*/  VIADD R84, R82, UR8 ;  /* 0x0000000852547c36 */ /* 0x000fc60008000000 */
[----:B------:R-:W-:Y:S01]  /*1990*/  @!P1 STG.E desc[UR6][R42.64+0x14], R53 ;  /* 0x000014352a009986 */ /* 0x000fe2000c101906 */
[----:B------:R-:W-:-:S13]  /*19a0*/  ISETP.GE.OR P1, PT, R79, UR9, P2 ;  /* 0x000000094f007c0c */ /* 0x000fda0009726670 */
[----:B------:R2:W-:Y:S01]  /*19b0*/  @!P1 STG.E desc[UR6][R42.64+0x18], R52 ;  /* 0x000018342a009986 */ /* 0x0005e2000c101906 */
[----:B------:R-:W-:-:S04]  /*19c0*/  IADD3 R44, P1, PT, R75, R90, RZ ;  /* 0x0000005a4b2c7210 */ /* 0x000fc80007f3e0ff */
[----:B------:R-:W-:Y:S02]  /*19d0*/  LEA.HI.X.SX32 R45, R90, R77, 0x1, P1 ;  /* 0x0000004d5a2d7211 */ /* 0x000fe400008f0eff */
[----:B-1----:R-:W-:-:S04]  /*19e0*/  LEA R56, P1, R44, UR4, 0x2 ;  /* 0x000000042c387c11 */ /* 0x002fc8000f8210ff */
[----:B------:R-:W-:Y:S02]  /*19f0*/  LEA.HI.X R57, R44, UR5, R45, 0x2, P1 ;  /* 0x000000052c397c11 */ /* 0x000fe400088f142d */
[----:B------:R-:W-:-:S04]  /*1a00*/  IADD3 R44, P1, PT, R75, R88, RZ ;  /* 0x000000584b2c7210 */ /* 0x000fc80007f3e0ff */
[----:B------:R-:W-:Y:S02]  /*1a10*/  LEA.HI.X.SX32 R45, R88, R77, 0x1, P1 ;  /* 0x0000004d582d7211 */ /* 0x000fe400008f0eff */
[----:B0-----:R-:W-:-:S04]  /*1a20*/  LEA R54, P1, R44, UR4, 0x2 ;  /* 0x000000042c367c11 */ /* 0x001fc8000f8210ff */
[----:B------:R-:W-:Y:S02]  /*1a30*/  LEA.HI.X R55, R44, UR5, R45, 0x2, P1 ;  /* 0x000000052c377c11 */ /* 0x000fe400088f142d */
[----:B------:R-:W-:-:S04]  /*1a40*/  IADD3 R44, P1, PT, R75, R86, RZ ;  /* 0x000000564b2c7210 */ /* 0x000fc80007f3e0ff */
[----:B------:R-:W-:Y:S02]  /*1a50*/  LEA.HI.X.SX32 R45, R86, R77, 0x1, P1 ;  /* 0x0000004d562d7211 */ /* 0x000fe400008f0eff */
[----:B--2---:R-:W-:-:S04]  /*1a60*/  LEA R52, P1, R44, UR4, 0x2 ;  /* 0x000000042c347c11 */ /* 0x004fc8000f8210ff */
[----:B------:R-:W-:Y:S02]  /*1a70*/  LEA.HI.X R53, R44, UR5, R45, 0x2, P1 ;  /* 0x000000052c357c11 */ /* 0x000fe400088f142d */
[----:B------:R-:W-:-:S04]  /*1a80*/  IADD3 R44, P1, PT, R75, R58, RZ ;  /* 0x0000003a4b2c7210 */ /* 0x000fc80007f3e0ff */
[----:B------:R-:W-:Y:S02]  /*1a90*/  LEA.HI.X.SX32 R45, R58, R77, 0x1, P1 ;  /* 0x0000004d3a2d7211 */ /* 0x000fe400008f0eff */
[----:B------:R-:W-:-:S04]  /*1aa0*/  LEA R50, P1, R44, UR4, 0x2 ;  /* 0x000000042c327c11 */ /* 0x000fc8000f8210ff */
        /* <DEDUP_REMOVED lines=10> */
[----:B------:R-:W-:Y:S01]  /*1b50*/  LEA.HI.X.SX32 R76, R84, R77, 0x1, P1 ;  /* 0x0000004d544c7211 */ /* 0x000fe200008f0eff */
[----:B------:R-:W-:Y:S01]  /*1b60*/  VIADD R77, R75, 0x7 ;  /* 0x000000074b4d7836 */ /* 0x000fe20000000000 */
[----:B------:R-:W-:-:S04]  /*1b70*/  LEA R44, P1, R45, UR4, 0x2 ;  /* 0x000000042d2c7c11 */ /* 0x000fc8000f8210ff */
[----:B------:R-:W-:Y:S02]  /*1b80*/  LEA.HI.X R45, R45, UR5, R76, 0x2, P1 ;  /* 0x000000052d2d7c11 */ /* 0x000fe400088f144c */
[----:B------:R-:W-:-:S04]  /*1b90*/  ISETP.GE.AND P1, PT, R77, UR8, PT ;  /* 0x000000084d007c0c */ /* 0x000fc8000bf26270 */
[----:B------:R-:W-:-:S13]  /*1ba0*/  ISETP.GE.OR P6, PT, R79, UR9, P1 ;  /* 0x000000094f007c0c */ /* 0x000fda0008fc6670 */
[----:B------:R0:W-:Y:S01]  /*1bb0*/  @!P6 STG.E desc[UR6][R42.64+0x1c], R41 ;  /* 0x00001c292a00e986 */ /* 0x0001e2000c101906 */
[----:B------:R-:W-:-:S04]  /*1bc0*/  ISETP.GE.AND P6, PT, R75, UR8, PT ;  /* 0x000000084b007c0c */ /* 0x000fc8000bfc6270 */
[----:B0-----:R-:W-:Y:S02]  /*1bd0*/  P2R R41, PR, RZ, 0x40 ;  /* 0x00000040ff297803 */ /* 0x001fe40000000000 */
[----:B------:R-:W-:-:S13]  /*1be0*/  ISETP.GE.OR P6, PT, R81, UR9, P6 ;  /* 0x0000000951007c0c */ /* 0x000fda000b7c6670 */
[----:B------:R-:W0:Y:S01]  /*1bf0*/  @!P6 LDC.64 R76, c[0x0][0x390] ;  /* 0x0000e400ff4ceb82 */ /* 0x000e220000000a00 */
[----:B------:R-:W-:-:S04]  /*1c00*/  @!P6 IMAD.IADD R83, R75, 0x1, R90 ;  /* 0x000000014b53e824 */ /* 0x000fc800078e025a */
[----:B0-----:R-:W-:-:S05]  /*1c10*/  @!P6 IMAD.WIDE R76, R83, 0x4, R76 ;  /* 0x00000004534ce825 */ /* 0x001fca00078e024c */
[----:B------:R0:W-:Y:S01]  /*1c20*/  @!P6 STG.E desc[UR6][R76.64], R40 ;  /* 0x000000284c00e986 */ /* 0x0001e2000c101906 */
[----:B------:R-:W-:-:S04]  /*1c30*/  ISETP.NE.AND P6, PT, R78, RZ, PT ;  /* 0x000000ff4e00720c */ /* 0x000fc80003fc5270 */
[----:B------:R-:W-:Y:S01]  /*1c40*/  ISETP.GE.OR P6, PT, R81, UR9, P6 ;  /* 0x0000000951007c0c */ /* 0x000fe2000b7c6670 */
[----:B0-----:R-:W-:-:S12]  /*1c50*/  VIADD R40, R79, 0x2 ;  /* 0x000000024f287836 */ /* 0x001fd80000000000 */
[----:B------:R-:W-:Y:S01]  /*1c60*/  @!P6 STG.E desc[UR6][R56.64+0x4], R39 ;  /* 0x000004273800e986 */ /* 0x000fe2000c101906 */
[----:B------:R-:W-:-:S13]  /*1c70*/  ISETP.GE.OR P6, PT, R81, UR9, P0 ;  /* 0x0000000951007c0c */ /* 0x000fda00087c6670 */
[----:B------:R0:W-:Y:S01]  /*1c80*/  @!P6 STG.E desc[UR6][R56.64+0x8], R38 ;  /* 0x000008263800e986 */ /* 0x0001e2000c101906 */
[----:B------:R-:W-:-:S13]  /*1c90*/  ISETP.GE.OR P6, PT, R81, UR9, P5 ;  /* 0x0000000951007c0c */ /* 0x000fda000afc6670 */
[----:B------:R1:W-:Y:S01]  /*1ca0*/  @!P6 STG.E desc[UR6][R56.64+0xc], R37 ;  /* 0x00000c253800e986 */ /* 0x0003e2000c101906 */
[----:B------:R-:W-:-:S13]  /*1cb0*/  ISETP.GE.OR P6, PT, R81, UR9, P4 ;  /* 0x0000000951007c0c */ /* 0x000fda000a7c6670 */
[----:B------:R-:W-:Y:S01]  /*1cc0*/  @!P6 STG.E desc[UR6][R56.64+0x10], R36 ;  /* 0x000010243800e986 */ /* 0x000fe2000c101906 */
[----:B------:R-:W-:-:S13]  /*1cd0*/  ISETP.GE.OR P6, PT, R81, UR9, P3 ;  /* 0x0000000951007c0c */ /* 0x000fda0009fc6670 */
[----:B------:R-:W-:Y:S01]  /*1ce0*/  @!P6 STG.E desc[UR6][R56.64+0x14], R35 ;  /* 0x000014233800e986 */ /* 0x000fe2000c101906 */
[----:B------:R-:W-:-:S13]  /*1cf0*/  ISETP.GE.OR P6, PT, R81, UR9, P2 ;  /* 0x0000000951007c0c */ /* 0x000fda00097c6670 */
[----:B------:R-:W-:Y:S01]  /*1d00*/  @!P6 STG.E desc[UR6][R56.64+0x18], R34 ;  /* 0x000018223800e986 */ /* 0x000fe2000c101906 */
[----:B------:R-:W-:-:S13]  /*1d10*/  ISETP.GE.OR P6, PT, R81, UR9, P1 ;  /* 0x0000000951007c0c */ /* 0x000fda0008fc6670 */
[----:B------:R-:W-:Y:S01]  /*1d20*/  @!P6 STG.E desc[UR6][R56.64+0x1c], R33 ;  /* 0x00001c213800e986 */ /* 0x000fe2000c101906 */
[----:B------:R-:W-:-:S04]  /*1d30*/  ISETP.NE.AND P6, PT, R41, RZ, PT ;  /* 0x000000ff2900720c */ /* 0x000fc80003fc5270 */
[----:B------:R-:W-:-:S13]  /*1d40*/  ISETP.GE.OR P6, PT, R40, UR9, P6 ;  /* 0x0000000928007c0c */ /* 0x000fda000b7c6670 */
[----:B0-----:R-:W0:Y:S01]  /*1d50*/  @!P6 LDC.64 R38, c[0x0][0x390] ;  /* 0x0000e400ff26eb82 */ /* 0x001e220000000a00 */
[----:B-1----:R-:W-:-:S04]  /*1d60*/  @!P6 IMAD.IADD R37, R75, 0x1, R88 ;  /* 0x000000014b25e824 */ /* 0x002fc800078e0258 */
        /* <DEDUP_REMOVED lines=64> */
[----:B0-----:R-:W2:Y:S01]  /*2170*/  @!P6 LDC.64 R14, c[0x0][0x390] ;  /* 0x0000e400ff0eeb82 */ /* 0x001ea20000000a00 */
[----:B-1----:R-:W-:-:S04]  /*2180*/  @!P6 IMAD.IADD R13, R75, 0x1, R80 ;  /* 0x000000014b0de824 */ /* 0x002fc800078e0250 */
[----:B--2---:R-:W-:-:S05]  /*2190*/  @!P6 IMAD.WIDE R12, R13, 0x4, R14 ;  /* 0x000000040d0ce825 */ /* 0x004fca00078e020e */
[----:B------:R0:W-:Y:S01]  /*21a0*/  @!P6 STG.E desc[UR6][R12.64], R8 ;  /* 0x000000080c00e986 */ /* 0x0001e2000c101906 */
[----:B------:R-:W-:-:S04]  /*21b0*/  ISETP.NE.AND P6, PT, R78, RZ, PT ;  /* 0x000000ff4e00720c */ /* 0x000fc80003fc5270 */
[----:B------:R-:W-:Y:S01]  /*21c0*/  ISETP.GE.OR P6, PT, R16, UR9, P6 ;  /* 0x0000000910007c0c */ /* 0x000fe2000b7c6670 */
[C---:B0-----:R-:W-:Y:S02]  /*21d0*/  VIADD R8, R79.reuse, 0x6 ;  /* 0x000000064f087836 */ /* 0x041fe40000000000 */
[----:B------:R-:W-:-:S10]  /*21e0*/  VIADD R79, R79, 0x7 ;  /* 0x000000074f4f7836 */ /* 0x000fd40000000000 */
        /* <DEDUP_REMOVED lines=10> */
[----:B------:R3:W-:Y:S01]  /*2290*/  @!P6 STG.E desc[UR6][R48.64+0x18], R2 ;  /* 0x000018023000e986 */ /* 0x0007e2000c101906 */
[----:B------:R-:W-:-:S13]  /*22a0*/  ISETP.GE.OR P6, PT, R16, UR9, P1 ;  /* 0x0000000910007c0c */ /* 0x000fda0008fc6670 */
[----:B------:R4:W-:Y:S01]  /*22b0*/  @!P6 STG.E desc[UR6][R48.64+0x1c], R0 ;  /* 0x00001c003000e986 */ /* 0x0009e2000c101906 */
[----:B------:R-:W-:-:S04]  /*22c0*/  ISETP.NE.AND P6, PT, R41, RZ, PT ;  /* 0x000000ff2900720c */ /* 0x000fc80003fc5270 */
[----:B------:R-:W-:-:S13]  /*22d0*/  ISETP.GE.OR P6, PT, R8, UR9, P6 ;  /* 0x0000000908007c0c */ /* 0x000fda000b7c6670 */
[----:B0-----:R-:W2:Y:S01]  /*22e0*/  @!P6 LDC.64 R6, c[0x0][0x390] ;  /* 0x0000e400ff06eb82 */ /* 0x001ea20000000a00 */
[----:B-1----:R-:W-:-:S04]  /*22f0*/  @!P6 IMAD.IADD R5, R75, 0x1, R82 ;  /* 0x000000014b05e824 */ /* 0x002fc800078e0252 */
[----:B--2---:R-:W-:-:S05]  /*2300*/  @!P6 IMAD.WIDE R4, R5, 0x4, R6 ;  /* 0x000000040504e825 */ /* 0x004fca00078e0206 */
[----:B------:R4:W-:Y:S01]  /*2310*/  @!P6 STG.E desc[UR6][R4.64], R59 ;  /* 0x0000003b0400e986 */ /* 0x0009e2000c101906 */
[----:B------:R-:W-:-:S04]  /*2320*/  ISETP.NE.AND P6, PT, R78, RZ, PT ;  /* 0x000000ff4e00720c */ /* 0x000fc80003fc5270 */
[----:B------:R-:W-:-:S13]  /*2330*/  ISETP.GE.OR P6, PT, R8, UR9, P6 ;  /* 0x0000000908007c0c */ /* 0x000fda000b7c6670 */
[----:B------:R4:W-:Y:S01]  /*2340*/  @!P6 STG.E desc[UR6][R46.64+0x4], R60 ;  /* 0x0000043c2e00e986 */ /* 0x0009e2000c101906 */
[----:B------:R-:W-:Y:S02]  /*2350*/  ISETP.GE.OR P6, PT, R8, UR9, P0 ;  /* 0x0000000908007c0c */ /* 0x000fe400087c6670 */
[----:B------:R-:W-:-:S11]  /*2360*/  ISETP.GE.OR P0, PT, R79, UR9, P0 ;  /* 0x000000094f007c0c */ /* 0x000fd60008706670 */
        /* <DEDUP_REMOVED lines=16> */
[----:B------:R-:W-:-:S04]  /*2470*/  ISETP.NE.AND P6, PT, R41, RZ, PT ;  /* 0x000000ff2900720c */ /* 0x000fc80003fc5270 */
[----:B------:R-:W-:-:S13]  /*2480*/  ISETP.GE.OR P6, PT, R79, UR9, P6 ;  /* 0x000000094f007c0c */ /* 0x000fda000b7c6670 */
[----:B---3--:R-:W0:Y:S01]  /*2490*/  @!P6 LDC.64 R2, c[0x0][0x390] ;  /* 0x0000e400ff02eb82 */ /* 0x008e220000000a00 */
[----:B------:R-:W-:-:S04]  /*24a0*/  @!P6 IMAD.IADD R75, R75, 0x1, R84 ;  /* 0x000000014b4be824 */ /* 0x000fc800078e0254 */
[----:B0-----:R-:W-:-:S05]  /*24b0*/  @!P6 IMAD.WIDE R2, R75, 0x4, R2 ;  /* 0x000000044b02e825 */ /* 0x001fca00078e0202 */
[----:B------:R4:W-:Y:S01]  /*24c0*/  @!P6 STG.E desc[UR6][R2.64], R67 ;  /* 0x000000430200e986 */ /* 0x0009e2000c101906 */
[----:B------:R-:W-:-:S03]  /*24d0*/  ISETP.NE.AND P6, PT, R78, RZ, PT ;  /* 0x000000ff4e00720c */ /* 0x000fc60003fc5270 */
[----:B------:R4:W-:Y:S01]  /*24e0*/  @!P0 STG.E desc[UR6][R44.64+0x8], R69 ;  /* 0x000008452c008986 */ /* 0x0009e2000c101906 */
[----:B------:R-:W-:-:S03]  /*24f0*/  ISETP.GE.OR P6, PT, R79, UR9, P6 ;  /* 0x000000094f007c0c */ /* 0x000fc6000b7c6670 */
[----:B------:R4:W-:Y:S04]  /*2500*/  @!P5 STG.E desc[UR6][R44.64+0xc], R70 ;  /* 0x00000c462c00d986 */ /* 0x0009e8000c101906 */
[----:B------:R4:W-:Y:S04]  /*2510*/  @!P4 STG.E desc[UR6][R44.64+0x10], R71 ;  /* 0x000010472c00c986 */ /* 0x0009e8000c101906 */
[----:B------:R4:W-:Y:S04]  /*2520*/  @!P3 STG.E desc[UR6][R44.64+0x14], R72 ;  /* 0x000014482c00b986 */ /* 0x0009e8000c101906 */
[----:B------:R4:W-:Y:S04]  /*2530*/  @!P6 STG.E desc[UR6][R44.64+0x4], R68 ;  /* 0x000004442c00e986 */ /* 0x0009e8000c101906 */
[----:B------:R4:W-:Y:S01]  /*2540*/  @!P2 STG.E desc[UR6][R44.64+0x18], R73 ;  /* 0x000018492c00a986 */ /* 0x0009e2000c101906 */
[----:B------:R-:W-:Y:S05]  /*2550*/  @P1 EXIT ;  /* 0x000000000000194d */ /* 0x000fea0003800000 */
[----:B------:R-:W-:Y:S01]  /*2560*/  STG.E desc[UR6][R44.64+0x1c], R74 ;  /* 0x00001c4a2c007986 */ /* 0x000fe2000c101906 */
[----:B------:R-:W-:Y:S05]  /*2570*/  EXIT ;  /* 0x000000000000794d */ /* 0x000fea0003800000 */
.L_x_11:
        /* <DEDUP_REMOVED lines=16> */
.L_x_21:


//--------------------- .text.matrix_multiplication_kernel_sharemem --------------------------
	.section	.text.matrix_multiplication_kernel_sharemem,"ax",@progbits
	.align	128
        .global         matrix_multiplication_kernel_sharemem
        .type           matrix_multiplication_kernel_sharemem,@function
        .size           matrix_multiplication_kernel_sharemem,(.L_x_22 - matrix_multiplication_kernel_sharemem)
        .other          matrix_multiplication_kernel_sharemem,@"STO_CUDA_ENTRY STV_DEFAULT"
matrix_multiplication_kernel_sharemem:
.text.matrix_multiplication_kernel_sharemem:
[----:B------:R-:W-:Y:S01]  /*0000*/  LDC R1, c[0x0][0x37c] ;  /* 0x0000df00ff017b82 */ /* 0x000fe20000000800 */
[----:B------:R-:W0:Y:S01]  /*0010*/  S2R R2, SR_CTAID.Y ;  /* 0x0000000000027919 */ /* 0x000e220000002600 */
[----:B------:R-:W1:Y:S01]  /*0020*/  LDCU UR10, c[0x0][0x39c] ;  /* 0x00007380ff0a77ac */ /* 0x000e620008000800 */
[----:B------:R-:W-:Y:S01]  /*0030*/  HFMA2 R21, -RZ, RZ, 0, 0 ;  /* 0x00000000ff157431 */ /* 0x000fe200000001ff */
[----:B------:R-:W0:Y:S01]  /*0040*/  S2R R0, SR_TID.Y ;  /* 0x0000000000007919 */ /* 0x000e220000002200 */
[----:B------:R-:W2:Y:S01]  /*0050*/  LDCU UR14, c[0x0][0x3a0] ;  /* 0x00007400ff0e77ac */ /* 0x000ea20008000800 */
[----:B------:R-:W3:Y:S01]  /*0060*/  S2R R4, SR_CTAID.X ;  /* 0x0000000000047919 */ /* 0x000ee20000002500 */
[----:B------:R-:W4:Y:S01]  /*0070*/  LDCU.64 UR8, c[0x0][0x358] ;  /* 0x00006b00ff0877ac */ /* 0x000f220008000a00 */
[----:B------:R-:W3:Y:S01]  /*0080*/  S2R R13, SR_TID.X ;  /* 0x00000000000d7919 */ /* 0x000ee20000002100 */
[----:B-1----:R-:W-:Y:S01]  /*0090*/  UISETP.GE.AND UP0, UPT, UR10, 0x1, UPT ;  /* 0x000000010a00788c */ /* 0x002fe2000bf06270 */
[----:B0-----:R-:W-:-:S02]  /*00a0*/  LEA R2, R2, R0, 0x4 ;  /* 0x0000000002027211 */ /* 0x001fc400078e20ff */
[----:B---3--:R-:W-:-:S06]  /*00b0*/  LEA R3, R4, R13, 0x4 ;  /* 0x0000000d04037211 */ /* 0x008fcc00078e20ff */
[----:B--2-4-:R-:W-:Y:S05]  /*00c0*/  BRA.U !UP0, `(.L_x_12) ;  /* 0x0000000508387547 */ /* 0x014fea000b800000 */
[----:B------:R-:W0:Y:S01]  /*00d0*/  S2UR UR7, SR_CgaCtaId ;  /* 0x00000000000779c3 */ /* 0x000e220000008800 */
[----:B------:R-:W1:Y:S01]  /*00e0*/  LDCU UR11, c[0x0][0x3a0] ;  /* 0x00007400ff0b77ac */ /* 0x000e620008000800 */
[----:B------:R-:W-:Y:S01]  /*00f0*/  MOV R21, RZ ;  /* 0x000000ff00157202 */ /* 0x000fe20000000f00 */
[----:B------:R-:W-:Y:S01]  /*0100*/  IMAD R12, R2, UR10, R13 ;  /* 0x0000000a020c7c24 */ /* 0x000fe2000f8e020d */
[----:B------:R-:W-:Y:S01]  /*0110*/  UMOV UR5, 0x400 ;  /* 0x0000040000057882 */ /* 0x000fe20000000000 */
[----:B------:R-:W-:-:S03]  /*0120*/  UIADD3 UR4, UPT, UPT, UR10, 0xf, URZ ;  /* 0x0000000f0a047890 */ /* 0x000fc6000fffe0ff */
[----:B------:R-:W2:Y:S01]  /*0130*/  LDC R14, c[0x0][0x3a0] ;  /* 0x0000e800ff0e7b82 */ /* 0x000ea20000000800 */
[----:B------:R-:W-:Y:S02]  /*0140*/  UIADD3 UR6, UPT, UPT, UR5, 0x400, URZ ;  /* 0x0000040005067890 */ /* 0x000fe4000fffe0ff */
[----:B------:R-:W-:Y:S01]  /*0150*/  USHF.R.U32.HI UR4, URZ, 0x4, UR4 ;  /* 0x00000004ff047899 */ /* 0x000fe20008011604 */
[----:B------:R-:W3:Y:S03]  /*0160*/  LDCU.64 UR12, c[0x0][0x398] ;  /* 0x00007300ff0c77ac */ /* 0x000ee60008000a00 */
[----:B------:R-:W-:Y:S01]  /*0170*/  UIADD3 UR4, UPT, UPT, -UR4, URZ, URZ ;  /* 0x000000ff04047290 */ /* 0x000fe2000fffe1ff */
[----:B-1----:R-:W-:Y:S01]  /*0180*/  IMAD R19, R0, UR11, R13 ;  /* 0x0000000b00137c24 */ /* 0x002fe2000f8e020d */
[----:B0-----:R-:W-:-:S04]  /*0190*/  ULEA UR5, UR7, UR5, 0x18 ;  /* 0x0000000507057291 */ /* 0x001fc8000f8ec0ff */
[----:B------:R-:W-:Y:S01]  /*01a0*/  LEA R19, R4, R19, 0x4 ;  /* 0x0000001304137211 */ /* 0x000fe200078e20ff */
[----:B------:R-:W-:Y:S01]  /*01b0*/  ULEA UR6, UR7, UR6, 0x18 ;  /* 0x0000000607067291 */ /* 0x000fe2000f8ec0ff */
[----:B------:R-:W-:-:S05]  /*01c0*/  LEA R16, R0, UR5, 0x6 ;  /* 0x0000000500107c11 */ /* 0x000fca000f8e30ff */
[C---:B------:R-:W-:Y:S02]  /*01d0*/  LEA R17, R13.reuse, UR6, 0x2 ;  /* 0x000000060d117c11 */ /* 0x040fe4000f8e10ff */
[----:B------:R-:W-:Y:S02]  /*01e0*/  LEA R18, R13, R16, 0x2 ;  /* 0x000000100d127211 */ /* 0x000fe400078e10ff */
[----:B---3--:R-:W-:-:S07]  /*01f0*/  LEA R15, R0, R17, 0x6 ;  /* 0x00000011000f7211 */ /* 0x008fce00078e30ff */
.L_x_13:
[----:B------:R-:W-:Y:S01]  /*0200*/  ISETP.GE.U32.AND P1, PT, R13, UR13, PT ;  /* 0x0000000d0d007c0c */ /* 0x000fe2000bf26070 */
[----:B------:R-:W-:Y:S01]  /*0210*/  HFMA2 R22, -RZ, RZ, 0, 0 ;  /* 0x00000000ff167431 */ /* 0x000fe200000001ff */
[----:B------:R-:W-:Y:S02]  /*0220*/  ISETP.GE.U32.AND P0, PT, R0, UR13, PT ;  /* 0x0000000d00007c0c */ /* 0x000fe4000bf06070 */
[----:B------:R-:W-:Y:S02]  /*0230*/  ISETP.GE.OR P1, PT, R2, UR12, P1 ;  /* 0x0000000c02007c0c */ /* 0x000fe40008f26670 */
[----:B--2---:R-:W-:Y:S02]  /*0240*/  ISETP.GE.OR P0, PT, R3, R14, P0 ;  /* 0x0000000e0300720c */ /* 0x004fe40000706670 */
[----:B------:R-:W-:-:S09]  /*0250*/  MOV R29, RZ ;  /* 0x000000ff001d7202 */ /* 0x000fd20000000f00 */
[----:B------:R-:W0:Y:S08]  /*0260*/  @!P1 LDC.64 R6, c[0x0][0x380] ;  /* 0x0000e000ff069b82 */ /* 0x000e300000000a00 */
[----:B------:R-:W1:Y:S01]  /*0270*/  @!P0 LDC.64 R4, c[0x0][0x388] ;  /* 0x0000e200ff048b82 */ /* 0x000e620000000a00 */
[----:B0-----:R-:W-:-:S05]  /*0280*/  @!P1 IMAD.WIDE.U32 R6, R12, 0x4, R6 ;  /* 0x000000040c069825 */ /* 0x001fca00078e0006 */
[----:B------:R-:W2:Y:S01]  /*0290*/  @!P1 LDG.E R29, desc[UR8][R6.64] ;  /* 0x00000008061d9981 */ /* 0x000ea2000c1e1900 */
[----:B-1----:R-:W-:-:S05]  /*02a0*/  @!P0 IMAD.WIDE.U32 R24, R19, 0x4, R4 ;  /* 0x0000000413188825 */ /* 0x002fca00078e0004 */
[----:B------:R-:W3:Y:S01]  /*02b0*/  @!P0 LDG.E R22, desc[UR8][R24.64] ;  /* 0x0000000818168981 */ /* 0x000ee2000c1e1900 */
[----:B------:R-:W-:-:S04]  /*02c0*/  UIADD3 UR4, UPT, UPT, UR4, 0x1, URZ ;  /* 0x0000000104047890 */ /* 0x000fc8000fffe0ff */
[----:B------:R-:W-:Y:S01]  /*02d0*/  UISETP.NE.AND UP0, UPT, UR4, URZ, UPT ;  /* 0x000000ff0400728c */ /* 0x000fe2000bf05270 */
[----:B------:R-:W-:Y:S02]  /*02e0*/  IADD3 R0, PT, PT, R0, 0x10, RZ ;  /* 0x0000001000007810 */ /* 0x000fe40007ffe0ff */
[----:B------:R-:W-:Y:S02]  /*02f0*/  IADD3 R13, PT, PT, R13, 0x10, RZ ;  /* 0x000000100d0d7810 */ /* 0x000fe40007ffe0ff */
[----:B------:R-:W-:Y:S02]  /*0300*/  IADD3 R12, PT, PT, R12, 0x10, RZ ;  /* 0x000000100c0c7810 */ /* 0x000fe40007ffe0ff */
[----:B------:R-:W-:Y:S01]  /*0310*/  LEA R19, R14, R19, 0x4 ;  /* 0x000000130e137211 */ /* 0x000fe200078e20ff */
[----:B--2---:R-:W-:Y:S04]  /*0320*/  STS [R18], R29 ;  /* 0x0000001d12007388 */ /* 0x004fe80000000800 */
[----:B---3--:R-:W-:Y:S01]  /*0330*/  STS [R15], R22 ;  /* 0x000000160f007388 */ /* 0x008fe20000000800 */
[----:B------:R-:W-:Y:S06]  /*0340*/  BAR.SYNC.DEFER_BLOCKING 0x0 ;  /* 0x0000000000007b1d */ /* 0x000fec0000010000 */
[----:B------:R-:W-:Y:S04]  /*0350*/  LDS R28, [R17] ;  /* 0x00000000111c7984 */ /* 0x000fe80000000800 */
[----:B------:R-:W0:Y:S04]  /*0360*/  LDS.128 R8, [R16] ;  /* 0x0000000010087984 */ /* 0x000e280000000c00 */
[----:B------:R-:W1:Y:S04]  /*0370*/  LDS R29, [R17+0x40] ;  /* 0x00004000111d7984 */ /* 0x000e680000000800 */
[----:B------:R-:W2:Y:S04]  /*0380*/  LDS R27, [R17+0x80] ;  /* 0x00008000111b7984 */ /* 0x000ea80000000800 */
[----:B------:R-:W3:Y:S04]  /*0390*/  LDS R26, [R17+0xc0] ;  /* 0x0000c000111a7984 */ /* 0x000ee80000000800 */
[----:B------:R-:W-:Y:S04]  /*03a0*/  LDS R23, [R17+0x100] ;  /* 0x0001000011177984 */ /* 0x000fe80000000800 */
[----:B------:R-:W4:Y:S04]  /*03b0*/  LDS.128 R4, [R16+0x10] ;  /* 0x0000100010047984 */ /* 0x000f280000000c00 */
[----:B------:R-:W5:Y:S04]  /*03c0*/  LDS R20, [R17+0x140] ;  /* 0x0001400011147984 */ /* 0x000f680000000800 */
[----:B------:R-:W5:Y:S04]  /*03d0*/  LDS R25, [R17+0x180] ;  /* 0x0001800011197984 */ /* 0x000f680000000800 */
[----:B------:R-:W5:Y:S04]  /*03e0*/  LDS R22, [R17+0x1c0] ;  /* 0x0001c00011167984 */ /* 0x000f680000000800 */
[----:B------:R-:W-:Y:S01]  /*03f0*/  LDS R24, [R17+0x240] ;  /* 0x0002400011187984 */ /* 0x000fe20000000800 */
[----:B0-----:R-:W-:-:S03]  /*0400*/  FFMA R8, R8, R28, R21 ;  /* 0x0000001c08087223 */ /* 0x001fc60000000015 */
[----:B------:R-:W-:Y:S01]  /*0410*/  LDS R21, [R17+0x200] ;  /* 0x0002000011157984 */ /* 0x000fe20000000800 */
[----:B-1----:R-:W-:-:S04]  /*0420*/  FFMA R8, R29, R9, R8 ;  /* 0x000000091d087223 */ /* 0x002fc80000000008 */
[----:B--2---:R-:W-:-:S04]  /*0430*/  FFMA R27, R27, R10, R8 ;  /* 0x0000000a1b1b7223 */ /* 0x004fc80000000008 */
[----:B---3--:R-:W-:Y:S02]  /*0440*/  FFMA R27, R26, R11, R27 ;  /* 0x0000000b1a1b7223 */ /* 0x008fe4000000001b */
[----:B------:R-:W0:Y:S02]  /*0450*/  LDS.128 R8, [R16+0x20] ;  /* 0x0000200010087984 */ /* 0x000e240000000c00 */
[----:B----4-:R-:W-:-:S04]  /*0460*/  FFMA R23, R4, R23, R27 ;  /* 0x0000001704177223 */ /* 0x010fc8000000001b */
[----:B-----5:R-:W-:Y:S02]  /*0470*/  FFMA R20, R20, R5, R23 ;  /* 0x0000000514147223 */ /* 0x020fe40000000017 */
[----:B------:R-:W1:Y:S02]  /*0480*/  LDS R23, [R17+0x280] ;  /* 0x0002800011177984 */ /* 0x000e640000000800 */
[----:B------:R-:W-:Y:S02]  /*0490*/  FFMA R25, R25, R6, R20 ;  /* 0x0000000619197223 */ /* 0x000fe40000000014 */
[----:B------:R-:W2:Y:S02]  /*04a0*/  LDS R20, [R17+0x2c0] ;  /* 0x0002c00011147984 */ /* 0x000ea40000000800 */
[----:B------:R-:W-:Y:S02]  /*04b0*/  FFMA R27, R22, R7, R25 ;  /* 0x00000007161b7223 */ /* 0x000fe40000000019 */
[----:B------:R-:W-:Y:S04]  /*04c0*/  LDS R25, [R17+0x300] ;  /* 0x0003000011197984 */ /* 0x000fe80000000800 */
[----:B------:R-:W3:Y:S04]  /*04d0*/  LDS.128 R4, [R16+0x30] ;  /* 0x0000300010047984 */ /* 0x000ee80000000c00 */
[----:B------:R-:W4:Y:S01]  /*04e0*/  LDS R22, [R17+0x340] ;  /* 0x0003400011167984 */ /* 0x000f220000000800 */
[----:B0-----:R-:W-:-:S03]  /*04f0*/  FFMA R27, R8, R21, R27 ;  /* 0x00000015081b7223 */ /* 0x001fc6000000001b */
[----:B------:R-:W0:Y:S04]  /*0500*/  LDS R21, [R17+0x380] ;  /* 0x0003800011157984 */ /* 0x000e280000000800 */
[----:B------:R-:W5:Y:S01]  /*0510*/  LDS R8, [R17+0x3c0] ;  /* 0x0003c00011087984 */ /* 0x000f620000000800 */
[----:B------:R-:W-:-:S04]  /*0520*/  FFMA R24, R24, R9, R27 ;  /* 0x0000000918187223 */ /* 0x000fc8000000001b */
[----:B-1----:R-:W-:-:S04]  /*0530*/  FFMA R23, R23, R10, R24 ;  /* 0x0000000a17177223 */ /* 0x002fc80000000018 */
[----:B--2---:R-:W-:-:S04]  /*0540*/  FFMA R11, R20, R11, R23 ;  /* 0x0000000b140b7223 */ /* 0x004fc80000000017 */
[----:B---3--:R-:W-:-:S04]  /*0550*/  FFMA R11, R4, R25, R11 ;  /* 0x00000019040b7223 */ /* 0x008fc8000000000b */
[----:B----4-:R-:W-:-:S04]  /*0560*/  FFMA R22, R22, R5, R11 ;  /* 0x0000000516167223 */ /* 0x010fc8000000000b */
[----:B0-----:R-:W-:-:S04]  /*0570*/  FFMA R21, R21, R6, R22 ;  /* 0x0000000615157223 */ /* 0x001fc80000000016 */
[----:B-----5:R-:W-:Y:S01]  /*0580*/  FFMA R21, R8, R7, R21 ;  /* 0x0000000708157223 */ /* 0x020fe20000000015 */
[----:B------:R-:W-:Y:S06]  /*0590*/  BAR.SYNC.DEFER_BLOCKING 0x0 ;  /* 0x0000000000007b1d */ /* 0x000fec0000010000 */
[----:B------:R-:W-:Y:S05]  /*05a0*/  BRA.U UP0, `(.L_x_13) ;  /* 0xfffffffd00147547 */ /* 0x000fea000b83ffff */
.L_x_12:
[----:B------:R-:W0:Y:S01]  /*05b0*/  LDCU UR4, c[0x0][0x398] ;  /* 0x00007300ff0477ac */ /* 0x000e220008000800 */
[----:B------:R-:W-:-:S04]  /*05c0*/  ISETP.GE.AND P0, PT, R3, UR14, PT ;  /* 0x0000000e03007c0c */ /* 0x000fc8000bf06270 */
[----:B0-----:R-:W-:-:S13]  /*05d0*/  ISETP.GE.OR P0, PT, R2, UR4, P0 ;  /* 0x0000000402007c0c */ /* 0x001fda0008706670 */
[----:B------:R-:W-:Y:S05]  /*05e0*/  @P0 EXIT ;  /* 0x000000000000094d */ /* 0x000fea0003800000 */
[----:B------:R-:W0:Y:S01]  /*05f0*/  LDC.64 R4, c[0x0][0x390] ;  /* 0x0000e400ff047b82 */ /* 0x000e220000000a00 */
[----:B------:R-:W-:-:S04]  /*0600*/  IMAD R3, R2, UR14, R3 ;  /* 0x0000000e02037c24 */ /* 0x000fc8000f8e0203 */
[----:B0-----:R-:W-:-:S05]  /*0610*/  IMAD.WIDE R2, R3, 0x4, R4 ;  /* 0x0000000403027825 */ /* 0x001fca00078e0204 */
[----:B------:R-:W-:Y:S01]  /*0620*/  STG.E desc[UR8][R2.64], R21 ;  /* 0x0000001502007986 */ /* 0x000fe2000c101908 */
[----:B------:R-:W-:Y:S05]  /*0630*/  EXIT ;  /* 0x000000000000794d */ /* 0x000fea0003800000 */
.L_x_14:
        /* <DEDUP_REMOVED lines=12> */
.L_x_22:


//--------------------- .text.matrix_multiplication_kernel_naive --------------------------
	.section	.text.matrix_multiplication_kernel_naive,"ax",@progbits
	.align	128
        .global         matrix_multiplication_kernel_naive
        .type           matrix_multiplication_kernel_naive,@function
        .size           matrix_multiplication_kernel_naive,(.L_x_23 - matrix_multiplication_kernel_naive)
        .other          matrix_multiplication_kernel_naive,@"STO_CUDA_ENTRY STV_DEFAULT"
matrix_multiplication_kernel_naive:
.text.matrix_multiplication_kernel_naive:
[----:B------:R-:W-:Y:S01]  /*0000*/  LDC R1, c[0x0][0x37c] ;  /* 0x0000df00ff017b82 */ /* 0x000fe20000000800 */
[----:B------:R-:W0:Y:S07]  /*0010*/  S2R R5, SR_TID.X ;  /* 0x0000000000057919 */ /* 0x000e2e0000002100 */
[----:B------:R-:W1:Y:S01]  /*0020*/  LDC R16, c[0x0][0x364] ;  /* 0x0000d900ff107b82 */ /* 0x000e620000000800 */
[----:B------:R-:W2:Y:S01]  /*0030*/  LDCU UR6, c[0x0][0x398] ;  /* 0x00007300ff0677ac */ /* 0x000ea20008000800 */
[----:B------:R-:W1:Y:S06]  /*0040*/  S2R R3, SR_TID.Y ;  /* 0x0000000000037919 */ /* 0x000e6c0000002200 */
[----:B------:R-:W0:Y:S08]  /*0050*/  S2UR UR5, SR_CTAID.X ;  /* 0x00000000000579c3 */ /* 0x000e300000002500 */
[----:B------:R-:W0:Y:S08]  /*0060*/  LDC R0, c[0x0][0x360] ;  /* 0x0000d800ff007b82 */ /* 0x000e300000000800 */
[----:B------:R-:W1:Y:S08]  /*0070*/  S2UR UR4, SR_CTAID.Y ;  /* 0x00000000000479c3 */ /* 0x000e700000002600 */
[----:B------:R-:W3:Y:S01]  /*0080*/  LDC R17, c[0x0][0x3a0] ;  /* 0x0000e800ff117b82 */ /* 0x000ee20000000800 */
[----:B0-----:R-:W-:-:S02]  /*0090*/  IMAD R0, R0, UR5, R5 ;  /* 0x0000000500007c24 */ /* 0x001fc4000f8e0205 */
[----:B-1----:R-:W-:-:S03]  /*00a0*/  IMAD R16, R16, UR4, R3 ;  /* 0x0000000410107c24 */ /* 0x002fc6000f8e0203 */
[----:B---3--:R-:W-:-:S04]  /*00b0*/  ISETP.GE.AND P0, PT, R0, R17, PT ;  /* 0x000000110000720c */ /* 0x008fc80003f06270 */
[----:B--2---:R-:W-:-:S13]  /*00c0*/  ISETP.GE.OR P0, PT, R16, UR6, P0 ;  /* 0x0000000610007c0c */ /* 0x004fda0008706670 */
[----:B------:R-:W-:Y:S05]  /*00d0*/  @P0 EXIT ;  /* 0x000000000000094d */ /* 0x000fea0003800000 */
[----:B------:R-:W0:Y:S01]  /*00e0*/  LDC R19, c[0x0][0x39c] ;  /* 0x0000e700ff137b82 */ /* 0x000e220000000800 */
[----:B------:R-:W1:Y:S01]  /*00f0*/  LDCU.64 UR4, c[0x0][0x358] ;  /* 0x00006b00ff0477ac */ /* 0x000e620008000a00 */
[----:B------:R-:W-:Y:S01]  /*0100*/  HFMA2 R24, -RZ, RZ, 0, 0 ;  /* 0x00000000ff187431 */ /* 0x000fe200000001ff */
[----:B0-----:R-:W-:-:S13]  /*0110*/  ISETP.GE.AND P0, PT, R19, 0x1, PT ;  /* 0x000000011300780c */ /* 0x001fda0003f06270 */
[----:B-1----:R-:W-:Y:S05]  /*0120*/  @!P0 BRA `(.L_x_15) ;  /* 0x0000000400e08947 */ /* 0x002fea0003800000 */
[C---:B------:R-:W-:Y:S01]  /*0130*/  ISETP.GE.U32.AND P1, PT, R19.reuse, 0x8, PT ;  /* 0x000000081300780c */ /* 0x040fe20003f26070 */
[----:B------:R-:W-:Y:S01]  /*0140*/  IMAD R20, R16, R19, RZ ;  /* 0x0000001310147224 */ /* 0x000fe200078e02ff */
[----:B------:R-:W-:Y:S02]  /*0150*/  LOP3.LUT R27, R19, 0x7, RZ, 0xc0, !PT ;  /* 0x00000007131b7812 */ /* 0x000fe400078ec0ff */
[----:B------:R-:W-:Y:S02]  /*0160*/  MOV R24, RZ ;  /* 0x000000ff00187202 */ /* 0x000fe40000000f00 */
[----:B------:R-:W-:Y:S02]  /*0170*/  ISETP.NE.AND P0, PT, R27, RZ, PT ;  /* 0x000000ff1b00720c */ /* 0x000fe40003f05270 */
[----:B------:R-:W-:-:S05]  /*0180*/  MOV R21, RZ ;  /* 0x000000ff00157202 */ /* 0x000fca0000000f00 */
[----:B------:R-:W-:Y:S06]  /*0190*/  @!P1 BRA `(.L_x_16) ;  /* 0x0000000000c49947 */ /* 0x000fec0003800000 */
[----:B------:R-:W0:Y:S01]  /*01a0*/  LDC.64 R2, c[0x0][0x380] ;  /* 0x0000e000ff027b82 */ /* 0x000e220000000a00 */
[----:B------:R-:W-:Y:S02]  /*01b0*/  LOP3.LUT R21, R19, 0x7ffffff8, RZ, 0xc0, !PT ;  /* 0x7ffffff813157812 */ /* 0x000fe400078ec0ff */
[----:B------:R-:W-:Y:S02]  /*01c0*/  MOV R24, RZ ;  /* 0x000000ff00187202 */ /* 0x000fe40000000f00 */
[----:B------:R-:W-:Y:S02]  /*01d0*/  MOV R18, R0 ;  /* 0x0000000000127202 */ /* 0x000fe40000000f00 */
[----:B------:R-:W-:Y:S01]  /*01e0*/  IADD3 R22, PT, PT, -R21, RZ, RZ ;  /* 0x000000ff15167210 */ /* 0x000fe20007ffe1ff */
[----:B0-----:R-:W-:-:S03]  /*01f0*/  IMAD.WIDE.U32 R2, R20, 0x4, R2 ;  /* 0x0000000414027825 */ /* 0x001fc600078e0002 */
[----:B------:R-:W-:-:S04]  /*0200*/  IADD3 R4, P1, PT, R2, 0x10, RZ ;  /* 0x0000001002047810 */ /* 0x000fc80007f3e0ff */
[----:B------:R-:W-:-:S09]  /*0210*/  IADD3.X R5, PT, PT, RZ, R3, RZ, P1, !PT ;  /* 0x00000003ff057210 */ /* 0x000fd20000ffe4ff */
.L_x_17:
[----:B------:R-:W0:Y:S01]  /*0220*/  LDC.64 R14, c[0x0][0x388] ;  /* 0x0000e200ff0e7b82 */ /* 0x000e220000000a00 */
[----:B------:R-:W-:Y:S02]  /*0230*/  MOV R2, R4 ;  /* 0x0000000400027202 */ /* 0x000fe40000000f00 */
[----:B------:R-:W-:-:S05]  /*0240*/  MOV R3, R5 ;  /* 0x0000000500037202 */ /* 0x000fca0000000f00 */
[----:B------:R-:W2:Y:S04]  /*0250*/  LDG.E R25, desc[UR4][R2.64+-0x10] ;  /* 0xfffff00402197981 */ /* 0x000ea8000c1e1900 */
[----:B------:R-:W3:Y:S04]  /*0260*/  LDG.E R23, desc[UR4][R2.64+-0xc] ;  /* 0xfffff40402177981 */ /* 0x000ee8000c1e1900 */
[----:B------:R-:W4:Y:S04]  /*0270*/  LDG.E R29, desc[UR4][R2.64+-0x8] ;  /* 0xfffff804021d7981 */ /* 0x000f28000c1e1900 */
[----:B------:R-:W5:Y:S01]  /*0280*/  LDG.E R28, desc[UR4][R2.64+-0x4] ;  /* 0xfffffc04021c7981 */ /* 0x000f62000c1e1900 */
[----:B0-----:R-:W-:-:S05]  /*0290*/  IMAD.WIDE R14, R18, 0x4, R14 ;  /* 0x00000004120e7825 */ /* 0x001fca00078e020e */
[----:B------:R0:W2:Y:S01]  /*02a0*/  LDG.E R26, desc[UR4][R14.64] ;  /* 0x000000040e1a7981 */ /* 0x0000a2000c1e1900 */
[----:B------:R-:W-:-:S04]  /*02b0*/  IMAD.WIDE R12, R17, 0x4, R14 ;  /* 0x00000004110c7825 */ /* 0x000fc800078e020e */
[C---:B------:R-:W-:Y:S02]  /*02c0*/  IMAD.WIDE R4, R17.reuse, 0x4, R12 ;  /* 0x0000000411047825 */ /* 0x040fe400078e020c */
[----:B------:R-:W3:Y:S02]  /*02d0*/  LDG.E R12, desc[UR4][R12.64] ;  /* 0x000000040c0c7981 */ /* 0x000ee4000c1e1900 */
[C---:B------:R-:W-:Y:S02]  /*02e0*/  IMAD.WIDE R8, R17.reuse, 0x4, R4 ;  /* 0x0000000411087825 */ /* 0x040fe400078e0204 */
[----:B------:R-:W4:Y:S02]  /*02f0*/  LDG.E R4, desc[UR4][R4.64] ;  /* 0x0000000404047981 */ /* 0x000f24000c1e1900 */
[C---:B------:R-:W-:Y:S02]  /*0300*/  IMAD.WIDE R6, R17.reuse, 0x4, R8 ;  /* 0x0000000411067825 */ /* 0x040fe400078e0208 */
[----:B------:R-:W5:Y:S02]  /*0310*/  LDG.E R8, desc[UR4][R8.64] ;  /* 0x0000000408087981 */ /* 0x000f64000c1e1900 */
[----:B------:R-:W-:-:S02]  /*0320*/  IMAD.WIDE R10, R17, 0x4, R6 ;  /* 0x00000004110a7825 */ /* 0x000fc400078e0206 */
[----:B------:R-:W5:Y:S04]  /*0330*/  LDG.E R5, desc[UR4][R2.64] ;  /* 0x0000000402057981 */ /* 0x000f68000c1e1900 */
[----:B------:R-:W5:Y:S01]  /*0340*/  LDG.E R6, desc[UR4][R6.64] ;  /* 0x0000000406067981 */ /* 0x000f62000c1e1900 */
[----:B0-----:R-:W-:-:S03]  /*0350*/  IMAD.WIDE R14, R17, 0x4, R10 ;  /* 0x00000004110e7825 */ /* 0x001fc600078e020a */
[----:B------:R-:W5:Y:S04]  /*0360*/  LDG.E R10, desc[UR4][R10.64] ;  /* 0x000000040a0a7981 */ /* 0x000f68000c1e1900 */
[----:B------:R-:W5:Y:S04]  /*0370*/  LDG.E R13, desc[UR4][R14.64] ;  /* 0x000000040e0d7981 */ /* 0x000f68000c1e1900 */
[----:B------:R-:W5:Y:S04]  /*0380*/  LDG.E R7, desc[UR4][R2.64+0x4] ;  /* 0x0000040402077981 */ /* 0x000f68000c1e1900 */
[----:B------:R-:W5:Y:S01]  /*0390*/  LDG.E R9, desc[UR4][R2.64+0xc] ;  /* 0x00000c0402097981 */ /* 0x000f62000c1e1900 */
[----:B--2---:R-:W-:Y:S01]  /*03a0*/  FFMA R26, R25, R26, R24 ;  /* 0x0000001a191a7223 */ /* 0x004fe20000000018 */
[----:B------:R-:W-:-:S02]  /*03b0*/  IMAD.WIDE R24, R17, 0x4, R14 ;  /* 0x0000000411187825 */ /* 0x000fc400078e020e */
[----:B------:R-:W2:Y:S04]  /*03c0*/  LDG.E R14, desc[UR4][R2.64+0x8] ;  /* 0x00000804020e7981 */ /* 0x000ea8000c1e1900 */
[----:B------:R-:W2:Y:S01]  /*03d0*/  LDG.E R24, desc[UR4][R24.64] ;  /* 0x0000000418187981 */ /* 0x000ea2000c1e1900 */
[----:B---3--:R-:W-:Y:S01]  /*03e0*/  FFMA R12, R23, R12, R26 ;  /* 0x0000000c170c7223 */ /* 0x008fe2000000001a */
[----:B------:R-:W-:-:S03]  /*03f0*/  IADD3 R22, PT, PT, R22, 0x8, RZ ;  /* 0x0000000816167810 */ /* 0x000fc60007ffe0ff */
[----:B----4-:R-:W-:Y:S01]  /*0400*/  FFMA R29, R29, R4, R12 ;  /* 0x000000041d1d7223 */ /* 0x010fe2000000000c */
[----:B------:R-:W-:-:S03]  /*0410*/  ISETP.NE.AND P1, PT, R22, RZ, PT ;  /* 0x000000ff1600720c */ /* 0x000fc60003f25270 */
[----:B-----5:R-:W-:Y:S01]  /*0420*/  FFMA R8, R28, R8, R29 ;  /* 0x000000081c087223 */ /* 0x020fe2000000001d */
[----:B------:R-:W-:-:S03]  /*0430*/  IADD3 R4, P2, PT, R2, 0x20, RZ ;  /* 0x0000002002047810 */ /* 0x000fc60007f5e0ff */
[----:B------:R-:W-:Y:S01]  /*0440*/  FFMA R6, R5, R6, R8 ;  /* 0x0000000605067223 */ /* 0x000fe20000000008 */
[----:B------:R-:W-:Y:S02]  /*0450*/  IADD3.X R5, PT, PT, RZ, R3, RZ, P2, !PT ;  /* 0x00000003ff057210 */ /* 0x000fe400017fe4ff */
[----:B------:R-:W-:Y:S01]  /*0460*/  LEA R18, R17, R18, 0x3 ;  /* 0x0000001211127211 */ /* 0x000fe200078e18ff */
[----:B------:R-:W-:-:S04]  /*0470*/  FFMA R7, R7, R10, R6 ;  /* 0x0000000a07077223 */ /* 0x000fc80000000006 */
[----:B--2---:R-:W-:-:S04]  /*0480*/  FFMA R14, R14, R13, R7 ;  /* 0x0000000d0e0e7223 */ /* 0x004fc80000000007 */
[----:B------:R-:W-:Y:S01]  /*0490*/  FFMA R24, R9, R24, R14 ;  /* 0x0000001809187223 */ /* 0x000fe2000000000e */
[----:B------:R-:W-:Y:S06]  /*04a0*/  @P1 BRA `(.L_x_17) ;  /* 0xfffffffc005c1947 */ /* 0x000fec000383ffff */
.L_x_16:
[----:B------:R-:W-:Y:S05]  /*04b0*/  @!P0 BRA `(.L_x_15) ;  /* 0x0000000000fc8947 */ /* 0x000fea0003800000 */
[----:B------:R-:W-:Y:S02]  /*04c0*/  ISETP.GE.U32.AND P1, PT, R27, 0x4, PT ;  /* 0x000000041b00780c */ /* 0x000fe40003f26070 */
[----:B------:R-:W-:-:S04]  /*04d0*/  LOP3.LUT R14, R19, 0x3, RZ, 0xc0, !PT ;  /* 0x00000003130e7812 */ /* 0x000fc800078ec0ff */
[----:B------:R-:W-:-:S07]  /*04e0*/  ISETP.NE.AND P0, PT, R14, RZ, PT ;  /* 0x000000ff0e00720c */ /* 0x000fce0003f05270 */
[----:B------:R-:W-:Y:S06]  /*04f0*/  @!P1 BRA `(.L_x_18) ;  /* 0x00000000006c9947 */ /* 0x000fec0003800000 */
[----:B------:R-:W0:Y:S01]  /*0500*/  LDC.64 R4, c[0x0][0x388] ;  /* 0x0000e200ff047b82 */ /* 0x000e220000000a00 */
[----:B------:R-:W1:Y:S01]  /*0510*/  LDCU.64 UR6, c[0x0][0x380] ;  /* 0x00007000ff0677ac */ /* 0x000e620008000a00 */
[----:B------:R-:W-:Y:S01]  /*0520*/  IMAD R7, R21, R17, R0 ;  /* 0x0000001115077224 */ /* 0x000fe200078e0200 */
[CC--:B------:R-:W-:Y:S02]  /*0530*/  IADD3 R3, PT, PT, R20.reuse, R21.reuse, RZ ;  /* 0x0000001514037210 */ /* 0x0c0fe40007ffe0ff */
[----:B------:R-:W-:-:S03]  /*0540*/  IADD3 R8, P1, PT, R20, R21, RZ ;  /* 0x0000001514087210 */ /* 0x000fc60007f3e0ff */
[----:B------:R-:W2:Y:S01]  /*0550*/  LDC.64 R12, c[0x0][0x380] ;  /* 0x0000e000ff0c7b82 */ /* 0x000ea20000000a00 */
[----:B0-----:R-:W-:-:S04]  /*0560*/  IMAD.WIDE R4, R7, 0x4, R4 ;  /* 0x0000000407047825 */ /* 0x001fc800078e0204 */
[----:B------:R-:W-:Y:S02]  /*0570*/  IMAD.WIDE R6, R17, 0x4, R4 ;  /* 0x0000000411067825 */ /* 0x000fe400078e0204 */
[----:B------:R-:W3:Y:S02]  /*0580*/  LDG.E R4, desc[UR4][R4.64] ;  /* 0x0000000404047981 */ /* 0x000ee4000c1e1900 */
[----:B--2---:R-:W-:Y:S01]  /*0590*/  IMAD.WIDE.U32 R12, R3, 0x4, R12 ;  /* 0x00000004030c7825 */ /* 0x004fe200078e000c */
[----:B------:R-:W-:Y:S02]  /*05a0*/  IADD3.X R3, PT, PT, RZ, RZ, RZ, P1, !PT ;  /* 0x000000ffff037210 */ /* 0x000fe40000ffe4ff */
[----:B-1----:R-:W-:-:S03]  /*05b0*/  LEA R2, P1, R8, UR6, 0x2 ;  /* 0x0000000608027c11 */ /* 0x002fc6000f8210ff */
[----:B------:R-:W3:Y:S01]  /*05c0*/  LDG.E R13, desc[UR4][R12.64] ;  /* 0x000000040c0d7981 */ /* 0x000ee2000c1e1900 */
[----:B------:R-:W-:Y:S01]  /*05d0*/  LEA.HI.X R3, R8, UR7, R3, 0x2, P1 ;  /* 0x0000000708037c11 */ /* 0x000fe200088f1403 */
[C---:B------:R-:W-:Y:S02]  /*05e0*/  IMAD.WIDE R8, R17.reuse, 0x4, R6 ;  /* 0x0000000411087825 */ /* 0x040fe400078e0206 */
[----:B------:R-:W2:Y:S04]  /*05f0*/  LDG.E R6, desc[UR4][R6.64] ;  /* 0x0000000406067981 */ /* 0x000ea8000c1e1900 */
[----:B------:R-:W2:Y:S01]  /*0600*/  LDG.E R15, desc[UR4][R2.64+0x4] ;  /* 0x00000404020f7981 */ /* 0x000ea2000c1e1900 */
[----:B------:R-:W-:-:S03]  /*0610*/  IMAD.WIDE R10, R17, 0x4, R8 ;  /* 0x00000004110a7825 */ /* 0x000fc600078e0208 */
[----:B------:R-:W4:Y:S04]  /*0620*/  LDG.E R22, desc[UR4][R8.64] ;  /* 0x0000000408167981 */ /* 0x000f28000c1e1900 */
[----:B------:R-:W4:Y:S04]  /*0630*/  LDG.E R18, desc[UR4][R2.64+0x8] ;  /* 0x0000080402127981 */ /* 0x000f28000c1e1900 */
[----:B------:R-:W5:Y:S04]  /*0640*/  LDG.E R26, desc[UR4][R2.64+0xc] ;  /* 0x00000c04021a7981 */ /* 0x000f68000c1e1900 */
[----:B------:R-:W5:Y:S01]  /*0650*/  LDG.E R10, desc[UR4][R10.64] ;  /* 0x000000040a0a7981 */ /* 0x000f62000c1e1900 */
[----:B------:R-:W-:Y:S01]  /*0660*/  IADD3 R21, PT, PT, R21, 0x4, RZ ;  /* 0x0000000415157810 */ /* 0x000fe20007ffe0ff */
[----:B---3--:R-:W-:-:S04]  /*0670*/  FFMA R24, R13, R4, R24 ;  /* 0x000000040d187223 */ /* 0x008fc80000000018 */
[----:B--2---:R-:W-:-:S04]  /*0680*/  FFMA R15, R15, R6, R24 ;  /* 0x000000060f0f7223 */ /* 0x004fc80000000018 */
[----:B----4-:R-:W-:-:S04]  /*0690*/  FFMA R15, R18, R22, R15 ;  /* 0x00000016120f7223 */ /* 0x010fc8000000000f */
[----:B-----5:R-:W-:-:S07]  /*06a0*/  FFMA R24, R26, R10, R15 ;  /* 0x0000000a1a187223 */ /* 0x020fce000000000f */
.L_x_18:
[----:B------:R-:W-:Y:S05]  /*06b0*/  @!P0 BRA `(.L_x_15) ;  /* 0x00000000007c8947 */ /* 0x000fea0003800000 */
[----:B------:R-:W-:Y:S01]  /*06c0*/  ISETP.NE.AND P1, PT, R14, 0x1, PT ;  /* 0x000000010e00780c */ /* 0x000fe20003f25270 */
[----:B------:R-:W0:Y:S01]  /*06d0*/  LDC.64 R10, c[0x0][0x380] ;  /* 0x0000e000ff0a7b82 */ /* 0x000e220000000a00 */
[----:B------:R-:W-:-:S04]  /*06e0*/  LOP3.LUT R19, R19, 0x1, RZ, 0xc0, !PT ;  /* 0x0000000113137812 */ /* 0x000fc800078ec0ff */
[----:B------:R-:W-:-:S03]  /*06f0*/  ISETP.NE.U32.AND P0, PT, R19, 0x1, PT ;  /* 0x000000011300780c */ /* 0x000fc60003f05070 */
[----:B------:R-:W1:Y:S04]  /*0700*/  LDC.64 R8, c[0x0][0x388] ;  /* 0x0000e200ff087b82 */ /* 0x000e680000000a00 */
[CC--:B------:R-:W-:Y:S02]  /*0710*/  @P1 IADD3 R13, PT, PT, R20.reuse, R21.reuse, RZ ;  /* 0x00000015140d1210 */ /* 0x0c0fe40007ffe0ff */
[----:B------:R-:W-:Y:S02]  /*0720*/  @P1 IADD3 R12, P2, PT, R20, R21, RZ ;  /* 0x00000015140c1210 */ /* 0x000fe40007f5e0ff */
[----:B------:R-:W2:Y:S02]  /*0730*/  @P1 LDC.64 R2, c[0x0][0x380] ;  /* 0x0000e000ff021b82 */ /* 0x000ea40000000a00 */
[----:B------:R-:W-:-:S06]  /*0740*/  @P1 IADD3.X R14, PT, PT, RZ, RZ, RZ, P2, !PT ;  /* 0x000000ffff0e1210 */ /* 0x000fcc00017fe4ff */
[----:B------:R-:W3:Y:S01]  /*0750*/  LDC.64 R4, c[0x0][0x380] ;  /* 0x0000e000ff047b82 */ /* 0x000ee20000000a00 */
[----:B0-----:R-:W-:-:S04]  /*0760*/  @P1 IMAD.WIDE.U32 R10, R13, 0x4, R10 ;  /* 0x000000040d0a1825 */ /* 0x001fc800078e000a */
[C---:B------:R-:W-:Y:S01]  /*0770*/  @P1 IMAD R13, R21.reuse, R17, R0 ;  /* 0x00000011150d1224 */ /* 0x040fe200078e0200 */
[----:B------:R-:W-:Y:S01]  /*0780*/  @P1 IADD3 R21, PT, PT, R21, 0x2, RZ ;  /* 0x0000000215151810 */ /* 0x000fe20007ffe0ff */
[----:B------:R-:W4:Y:S01]  /*0790*/  @P1 LDG.E R11, desc[UR4][R10.64] ;  /* 0x000000040a0b1981 */ /* 0x000f22000c1e1900 */
[----:B------:R-:W0:Y:S01]  /*07a0*/  LDC.64 R6, c[0x0][0x388] ;  /* 0x0000e200ff067b82 */ /* 0x000e220000000a00 */
[----:B-1----:R-:W-:Y:S01]  /*07b0*/  @P1 IMAD.WIDE R8, R13, 0x4, R8 ;  /* 0x000000040d081825 */ /* 0x002fe200078e0208 */
[----:B------:R-:W-:Y:S02]  /*07c0*/  @!P0 IADD3 R15, PT, PT, R20, R21, RZ ;  /* 0x00000015140f8210 */ /* 0x000fe40007ffe0ff */
[----:B--2---:R-:W-:Y:S01]  /*07d0*/  @P1 LEA R2, P2, R12, R2, 0x2 ;  /* 0x000000020c021211 */ /* 0x004fe200078410ff */
[----:B------:R-:W-:-:S03]  /*07e0*/  @!P0 IMAD R21, R21, R17, R0 ;  /* 0x0000001115158224 */ /* 0x000fc600078e0200 */
[----:B------:R-:W-:Y:S01]  /*07f0*/  @P1 LEA.HI.X R3, R12, R3, R14, 0x2, P2 ;  /* 0x000000030c031211 */ /* 0x000fe200010f140e */
[----:B------:R-:W-:Y:S01]  /*0800*/  @P1 IMAD.WIDE R12, R17, 0x4, R8 ;  /* 0x00000004110c1825 */ /* 0x000fe200078e0208 */
[----:B------:R-:W4:Y:S03]  /*0810*/  @P1 LDG.E R14, desc[UR4][R8.64] ;  /* 0x00000004080e1981 */ /* 0x000f26000c1e1900 */
[----:B---3--:R-:W-:Y:S01]  /*0820*/  @!P0 IMAD.WIDE.U32 R4, R15, 0x4, R4 ;  /* 0x000000040f048825 */ /* 0x008fe200078e0004 */
[----:B------:R-:W2:Y:S04]  /*0830*/  @P1 LDG.E R2, desc[UR4][R2.64+0x4] ;  /* 0x0000040402021981 */ /* 0x000ea8000c1e1900 */
[----:B------:R-:W2:Y:S01]  /*0840*/  @P1 LDG.E R12, desc[UR4][R12.64] ;  /* 0x000000040c0c1981 */ /* 0x000ea2000c1e1900 */
[----:B0-----:R-:W-:-:S03]  /*0850*/  @!P0 IMAD.WIDE R6, R21, 0x4, R6 ;  /* 0x0000000415068825 */ /* 0x001fc600078e0206 */
[----:B------:R-:W3:Y:S04]  /*0860*/  @!P0 LDG.E R5, desc[UR4][R4.64] ;  /* 0x0000000404058981 */ /* 0x000ee8000c1e1900 */
[----:B------:R-:W3:Y:S01]  /*0870*/  @!P0 LDG.E R6, desc[UR4][R6.64] ;  /* 0x0000000406068981 */ /* 0x000ee2000c1e1900 */
[----:B----4-:R-:W-:-:S04]  /*0880*/  @P1 FFMA R11, R11, R14, R24 ;  /* 0x0000000e0b0b1223 */ /* 0x010fc80000000018 */
[----:B--2---:R-:W-:-:S04]  /*0890*/  @P1 FFMA R24, R2, R12, R11 ;  /* 0x0000000c02181223 */ /* 0x004fc8000000000b */
[----:B---3--:R-:W-:-:S07]  /*08a0*/  @!P0 FFMA R24, R5, R6, R24 ;  /* 0x0000000605188223 */ /* 0x008fce0000000018 */
.L_x_15:
[----:B------:R-:W0:Y:S01]  /*08b0*/  LDC.64 R2, c[0x0][0x390] ;  /* 0x0000e400ff027b82 */ /* 0x000e220000000a00 */
[----:B------:R-:W-:-:S04]  /*08c0*/  IMAD R17, R16, R17, R0 ;  /* 0x0000001110117224 */ /* 0x000fc800078e0200 */
[----:B0-----:R-:W-:-:S05]  /*08d0*/  IMAD.WIDE R2, R17, 0x4, R2 ;  /* 0x0000000411027825 */ /* 0x001fca00078e0202 */
[----:B------:R-:W-:Y:S01]  /*08e0*/  STG.E desc[UR4][R2.64], R24 ;  /* 0x0000001802007986 */ /* 0x000fe2000c101904 */
[----:B------:R-:W-:Y:S05]  /*08f0*/  EXIT ;  /* 0x000000000000794d */ /* 0x000fea0003800000 */
.L_x_19:
        /* <DEDUP_REMOVED lines=16> */
.L_x_23:


//--------------------- .nv.shared.matrix_multiplication_kernel_prefetch --------------------------
	.section	.nv.shared.matrix_multiplication_kernel_prefetch,"aw",@nobits
	.sectionflags	@""
	.align	4
.nv.shared.matrix_multiplication_kernel_prefetch:
	.zero		17920


//--------------------- .nv.shared.reserved.0     --------------------------
	.section	.nv.shared.reserved.0,"aw",@nobits
	.weak		__nv_reservedSMEM_offset_0_alias
	.size		__nv_reservedSMEM_offset_0_alias, 0, 64
	.other		__nv_reservedSMEM_offset_0_alias,@"STO_CUDA_RESERVED_SHARED STV_DEFAULT"
__nv_reservedSMEM_offset_0_alias:
	.zero		0
	.zero		64


//--------------------- .nv.shared.matrix_multiplication_kernel_register_blocking --------------------------
	.section	.nv.shared.matrix_multiplication_kernel_register_blocking,"aw",@nobits
	.sectionflags	@""
	.align	4
.nv.shared.matrix_multiplication_kernel_register_blocking:
	.zero		34304


//--------------------- .nv.shared.matrix_multiplication_kernel_sharemem --------------------------
	.section	.nv.shared.matrix_multiplication_kernel_sharemem,"aw",@nobits
	.sectionflags	@""
	.align	4
.nv.shared.matrix_multiplication_kernel_sharemem:
	.zero		3072


//--------------------- .nv.constant0.matrix_multiplication_kernel_prefetch --------------------------
	.section	.nv.constant0.matrix_multiplication_kernel_prefetch,"a",@progbits
	.sectionflags	@""
	.align	4
.nv.constant0.matrix_multiplication_kernel_prefetch:
	.zero		932


//--------------------- .nv.constant0.matrix_multiplication_kernel_register_blocking --------------------------
	.section	.nv.constant0.matrix_multiplication_kernel_register_blocking,"a",@progbits
	.sectionflags	@""
	.align	4
.nv.constant0.matrix_multiplication_kernel_register_blocking:
	.zero		932


//--------------------- .nv.constant0.matrix_multiplication_kernel_sharemem --------------------------
	.section	.nv.constant0.matrix_multiplication_kernel_sharemem,"a",@progbits
	.sectionflags	@""
	.align	4
.nv.constant0.matrix_multiplication_kernel_sharemem:
	.zero		932


//--------------------- .nv.constant0.matrix_multiplication_kernel_naive --------------------------
	.section	.nv.constant0.matrix_multiplication_kernel_naive,"a",@progbits
	.sectionflags	@""
	.align	4
.nv.constant0.matrix_multiplication_kernel_naive:
	.zero		932


//--------------------- SYMBOLS --------------------------

	.type		.nv.reservedSmem.offset0,@object
	.size		.nv.reservedSmem.offset0,0x4
	.type		.nv.reservedSmem.cap,@object
	.size		.nv.reservedSmem.cap,0x4
